//
// Generated by NVIDIA NVVM Compiler
//
// Compiler Build ID: CL-36424714
// Cuda compilation tools, release 13.0, V13.0.88
// Based on NVVM 20.0.0
//

.version 9.0
.target sm_100
.address_size 64

	// .globl	_Z22walk_on_spheres_kernelPKdS0_PKjPdiiy
.func  (.param .align 16 .b8 func_retval0[16]) __internal_trig_reduction_slowpathd
(
	.param .b64 __internal_trig_reduction_slowpathd_param_0
)
;
.global .align 4 .b8 precalc_xorwow_matrix[102400];
.global .align 4 .b8 precalc_xorwow_offset_matrix[102400];
.global .align 4 .b8 mrg32k3aM1[2304];
.global .align 4 .b8 mrg32k3aM2[2304];
.global .align 4 .b8 mrg32k3aM1SubSeq[2016];
.global .align 4 .b8 mrg32k3aM2SubSeq[2016];
.global .align 4 .b8 mrg32k3aM1Seq[2304];
.global .align 4 .b8 mrg32k3aM2Seq[2304];
.const .align 8 .b8 __cr_lgamma_table[72];
// _ZZ22walk_on_spheres_kernelPKdS0_PKjPdiiyE7sh_hits has been demoted
.global .align 8 .b8 __cudart_i2opi_d[144] = {8, 93, 141, 31, 177, 95, 251, 107, 234, 146, 82, 138, 247, 57, 7, 61, 123, 241, 229, 235, 199, 186, 39, 117, 45, 234, 95, 158, 102, 63, 70, 79, 183, 9, 203, 39, 207, 126, 54, 109, 31, 109, 10, 90, 139, 17, 47, 239, 15, 152, 5, 222, 255, 151, 248, 31, 59, 40, 249, 189, 139, 95, 132, 156, 244, 57, 83, 131, 57, 214, 145, 57, 65, 126, 95, 180, 38, 112, 156, 233, 132, 68, 187, 46, 245, 53, 130, 232, 62, 167, 41, 177, 28, 235, 29, 254, 28, 146, 209, 9, 234, 46, 73, 6, 224, 210, 77, 66, 58, 110, 36, 183, 97, 197, 187, 222, 171, 99, 81, 254, 65, 144, 67, 60, 153, 149, 98, 219, 192, 221, 52, 245, 209, 87, 39, 252, 41, 21, 68, 78, 110, 131, 249, 162};
.global .align 16 .b8 __cudart_sin_cos_coeffs[128] = {70, 210, 176, 44, 241, 229, 90, 190, 146, 227, 172, 105, 227, 29, 199, 62, 161, 98, 219, 25, 160, 1, 42, 191, 24, 8, 17, 17, 17, 17, 129, 63, 84, 85, 85, 85, 85, 85, 197, 191, 0, 0, 0, 0, 0, 0, 0, 0, 0, 0, 0, 0, 0, 0, 0, 0, 100, 129, 253, 32, 131, 255, 168, 189, 40, 133, 239, 193, 167, 238, 33, 62, 217, 230, 6, 142, 79, 126, 146, 190, 233, 188, 221, 25, 160, 1, 250, 62, 71, 93, 193, 22, 108, 193, 86, 191, 81, 85, 85, 85, 85, 85, 165, 63, 0, 0, 0, 0, 0, 0, 224, 191, 0, 0, 0, 0, 0, 0, 240, 63};

.visible .entry _Z22walk_on_spheres_kernelPKdS0_PKjPdiiy(
	.param .u64 .ptr .align 1 _Z22walk_on_spheres_kernelPKdS0_PKjPdiiy_param_0,
	.param .u64 .ptr .align 1 _Z22walk_on_spheres_kernelPKdS0_PKjPdiiy_param_1,
	.param .u64 .ptr .align 1 _Z22walk_on_spheres_kernelPKdS0_PKjPdiiy_param_2,
	.param .u64 .ptr .align 1 _Z22walk_on_spheres_kernelPKdS0_PKjPdiiy_param_3,
	.param .u32 _Z22walk_on_spheres_kernelPKdS0_PKjPdiiy_param_4,
	.param .u32 _Z22walk_on_spheres_kernelPKdS0_PKjPdiiy_param_5,
	.param .u64 _Z22walk_on_spheres_kernelPKdS0_PKjPdiiy_param_6
)
{
	.reg .pred 	%p<34>;
	.reg .b32 	%r<310>;
	.reg .b64 	%rd<39>;
	.reg .b64 	%fd<112>;
	// demoted variable
	.shared .align 8 .b8 _ZZ22walk_on_spheres_kernelPKdS0_PKjPdiiyE7sh_hits[2048];
	ld.param.u64 	%rd5, [_Z22walk_on_spheres_kernelPKdS0_PKjPdiiy_param_0];
	ld.param.u64 	%rd6, [_Z22walk_on_spheres_kernelPKdS0_PKjPdiiy_param_1];
	ld.param.u64 	%rd7, [_Z22walk_on_spheres_kernelPKdS0_PKjPdiiy_param_2];
	ld.param.u64 	%rd9, [_Z22walk_on_spheres_kernelPKdS0_PKjPdiiy_param_3];
	ld.param.u32 	%r91, [_Z22walk_on_spheres_kernelPKdS0_PKjPdiiy_param_4];
	ld.param.u32 	%r92, [_Z22walk_on_spheres_kernelPKdS0_PKjPdiiy_param_5];
	ld.param.u64 	%rd8, [_Z22walk_on_spheres_kernelPKdS0_PKjPdiiy_param_6];
	cvta.to.global.u64 	%rd1, %rd9;
	mov.u32 	%r1, %ctaid.x;
	add.s32 	%r2, %r91, %r1;
	setp.ge.s32 	%p1, %r2, %r92;
	@%p1 bra 	$L__BB0_40;
	cvta.to.global.u64 	%rd10, %rd7;
	mul.wide.s32 	%rd11, %r2, 4;
	add.s64 	%rd12, %rd10, %rd11;
	ld.global.nc.u32 	%r3, [%rd12];
	setp.ne.s32 	%p2, %r3, 0;
	@%p2 bra 	$L__BB0_4;
	mov.u32 	%r272, %tid.x;
	setp.ne.s32 	%p33, %r272, 0;
	@%p33 bra 	$L__BB0_40;
	mul.wide.s32 	%rd35, %r2, 8;
	add.s64 	%rd36, %rd1, %rd35;
	mov.b64 	%rd37, 0;
	st.global.u64 	[%rd36], %rd37;
	bra.uni 	$L__BB0_40;
$L__BB0_4:
	mov.u32 	%r4, %tid.x;
	mov.u32 	%r309, %ntid.x;
	cvta.to.global.u64 	%rd13, %rd5;
	mul.wide.s32 	%rd14, %r2, 8;
	add.s64 	%rd15, %rd13, %rd14;
	ld.global.nc.f64 	%fd1, [%rd15];
	cvta.to.global.u64 	%rd16, %rd6;
	add.s64 	%rd2, %rd16, %rd14;
	add.s32 	%r93, %r309, %r3;
	add.s32 	%r94, %r93, -1;
	div.u32 	%r6, %r94, %r309;
	mul.lo.s32 	%r273, %r6, %r4;
	setp.ge.u32 	%p3, %r273, %r3;
	@%p3 bra 	$L__BB0_40;
	add.s32 	%r8, %r273, %r6;
	mul.wide.u32 	%rd18, %r1, %r309;
	cvt.u64.u32 	%rd19, %r4;
	add.s64 	%rd20, %rd18, %rd19;
	cvt.u32.u64 	%r9, %rd8;
	{ .reg .b32 tmp; mov.b64 {tmp, %r10}, %rd8; }
	cvt.u32.u64 	%r303, %rd20;
	{ .reg .b32 tmp; mov.b64 {tmp, %r302}, %rd20; }
	add.s32 	%r13, %r9, -1640531527;
	add.s32 	%r14, %r10, -1150833019;
	add.s32 	%r15, %r9, 1013904242;
	add.s32 	%r16, %r10, 1993301258;
	add.s32 	%r17, %r9, -626627285;
	add.s32 	%r18, %r10, 842468239;
	add.s32 	%r19, %r9, 2027808484;
	add.s32 	%r20, %r10, -308364780;
	add.s32 	%r21, %r9, 387276957;
	add.s32 	%r22, %r10, -1459197799;
	add.s32 	%r23, %r9, -1253254570;
	add.s32 	%r24, %r10, 1684936478;
	add.s32 	%r25, %r9, 1401181199;
	add.s32 	%r26, %r10, 534103459;
	add.s32 	%r27, %r9, -239350328;
	add.s32 	%r28, %r10, -616729560;
	add.s32 	%r29, %r9, -1879881855;
	add.s32 	%r30, %r10, -1767562579;
	setp.le.u32 	%p4, %r8, %r273;
	mov.b64 	%rd38, 0;
	@%p4 bra 	$L__BB0_34;
	ld.global.nc.f64 	%fd2, [%rd2];
	mov.b32 	%r96, -845247145;
	mul.hi.u32 	%r97, %r96, %r303;
	xor.b32  	%r98, %r97, %r9;
	mov.b32 	%r274, 0;
	mov.b32 	%r99, -766435501;
	mul.hi.u32 	%r100, %r99, %r274;
	xor.b32  	%r101, %r100, %r302;
	xor.b32  	%r102, %r101, %r10;
	mul.hi.u32 	%r103, %r96, %r102;
	mul.lo.s32 	%r104, %r303, -845247145;
	xor.b32  	%r105, %r104, %r103;
	xor.b32  	%r106, %r105, %r13;
	mul.hi.u32 	%r107, %r99, %r98;
	xor.b32  	%r108, %r107, %r14;
	mul.hi.u32 	%r109, %r96, %r108;
	mul.lo.s32 	%r110, %r102, -845247145;
	xor.b32  	%r111, %r110, %r109;
	xor.b32  	%r112, %r111, %r15;
	mul.hi.u32 	%r113, %r99, %r106;
	mul.lo.s32 	%r114, %r98, -766435501;
	xor.b32  	%r115, %r114, %r113;
	xor.b32  	%r116, %r115, %r16;
	mul.hi.u32 	%r117, %r96, %r116;
	mul.lo.s32 	%r118, %r108, -845247145;
	xor.b32  	%r119, %r118, %r117;
	xor.b32  	%r120, %r119, %r17;
	mul.hi.u32 	%r121, %r99, %r112;
	mul.lo.s32 	%r122, %r106, -766435501;
	xor.b32  	%r123, %r122, %r121;
	xor.b32  	%r124, %r123, %r18;
	mul.hi.u32 	%r125, %r96, %r124;
	mul.lo.s32 	%r126, %r116, -845247145;
	xor.b32  	%r127, %r126, %r125;
	xor.b32  	%r128, %r127, %r19;
	mul.hi.u32 	%r129, %r99, %r120;
	mul.lo.s32 	%r130, %r112, -766435501;
	xor.b32  	%r131, %r130, %r129;
	xor.b32  	%r132, %r131, %r20;
	mul.hi.u32 	%r133, %r96, %r132;
	mul.lo.s32 	%r134, %r124, -845247145;
	xor.b32  	%r135, %r134, %r133;
	xor.b32  	%r136, %r135, %r21;
	mul.hi.u32 	%r137, %r99, %r128;
	mul.lo.s32 	%r138, %r120, -766435501;
	xor.b32  	%r139, %r138, %r137;
	xor.b32  	%r140, %r139, %r22;
	mul.hi.u32 	%r141, %r96, %r140;
	mul.lo.s32 	%r142, %r132, -845247145;
	xor.b32  	%r143, %r142, %r141;
	xor.b32  	%r144, %r143, %r23;
	mul.hi.u32 	%r145, %r99, %r136;
	mul.lo.s32 	%r146, %r128, -766435501;
	xor.b32  	%r147, %r146, %r145;
	xor.b32  	%r148, %r147, %r24;
	mul.hi.u32 	%r149, %r96, %r148;
	mul.lo.s32 	%r150, %r140, -845247145;
	xor.b32  	%r151, %r150, %r149;
	xor.b32  	%r152, %r151, %r25;
	mul.hi.u32 	%r153, %r99, %r144;
	mul.lo.s32 	%r154, %r136, -766435501;
	xor.b32  	%r155, %r154, %r153;
	xor.b32  	%r156, %r155, %r26;
	mul.hi.u32 	%r157, %r96, %r156;
	mul.lo.s32 	%r158, %r148, -845247145;
	xor.b32  	%r159, %r158, %r157;
	xor.b32  	%r160, %r159, %r27;
	mul.hi.u32 	%r161, %r99, %r152;
	mul.lo.s32 	%r162, %r144, -766435501;
	xor.b32  	%r163, %r162, %r161;
	xor.b32  	%r164, %r163, %r28;
	mul.lo.s32 	%r50, %r164, -845247145;
	mul.lo.s32 	%r48, %r160, -766435501;
	mov.f64 	%fd24, 0d0000000000000000;
	mov.f64 	%fd25, 0d7FF0000000000000;
	mul.rn.f64 	%fd3, %fd25, %fd24;
	mul.hi.u32 	%r165, %r99, %r160;
	mul.lo.s32 	%r166, %r152, -766435501;
	xor.b32  	%r167, %r166, %r165;
	xor.b32  	%r49, %r167, %r30;
	mul.hi.u32 	%r168, %r96, %r164;
	mul.lo.s32 	%r169, %r156, -845247145;
	xor.b32  	%r170, %r169, %r168;
	xor.b32  	%r51, %r170, %r29;
	min.u32 	%r35, %r8, %r3;
	mov.u64 	%rd23, __cudart_sin_cos_coeffs;
	mov.u32 	%r55, %r274;
	mov.u32 	%r304, %r274;
	mov.u32 	%r47, %r274;
$L__BB0_7:
	mov.f64 	%fd106, %fd1;
	mov.f64 	%fd107, %fd2;
$L__BB0_8:
	mul.f64 	%fd26, %fd107, %fd107;
	fma.rn.f64 	%fd6, %fd106, %fd106, %fd26;
	setp.leu.f64 	%p5, %fd6, 0d3FF0000000000000;
	@%p5 bra 	$L__BB0_10;
	div.rn.f64 	%fd106, %fd106, %fd6;
	div.rn.f64 	%fd107, %fd107, %fd6;
$L__BB0_10:
	setp.ltu.f64 	%p6, %fd106, 0d0000000000000000;
	setp.ltu.f64 	%p7, %fd107, 0d0000000000000000;
	or.pred  	%p8, %p6, %p7;
	@%p8 bra 	$L__BB0_13;
	mul.f64 	%fd27, %fd106, 0d3FD126145E9ECD56;
	setp.lt.f64 	%p9, %fd27, %fd107;
	mul.f64 	%fd28, %fd106, 0d400DDB3D742C2655;
	setp.lt.f64 	%p10, %fd107, %fd28;
	and.pred  	%p11, %p9, %p10;
	@%p11 bra 	$L__BB0_13;
	sqrt.rn.f64 	%fd46, %fd6;
	mov.f64 	%fd47, 0d3FF0000000000000;
	sub.f64 	%fd108, %fd47, %fd46;
	bra.uni 	$L__BB0_14;
$L__BB0_13:
	add.f64 	%fd29, %fd106, 0dBFF0000000000000;
	mul.f64 	%fd30, %fd107, %fd107;
	fma.rn.f64 	%fd31, %fd29, %fd29, %fd30;
	add.f64 	%fd32, %fd106, 0dBFEEE8DD47478005;
	add.f64 	%fd33, %fd107, 0dBFD0907DC192552E;
	mul.f64 	%fd34, %fd33, %fd33;
	fma.rn.f64 	%fd35, %fd32, %fd32, %fd34;
	add.f64 	%fd36, %fd106, 0dBFD0907DC192552E;
	add.f64 	%fd37, %fd107, 0dBFEEE8DD47478005;
	mul.f64 	%fd38, %fd37, %fd37;
	fma.rn.f64 	%fd39, %fd36, %fd36, %fd38;
	add.f64 	%fd40, %fd107, 0dBFF0000000000000;
	mul.f64 	%fd41, %fd40, %fd40;
	fma.rn.f64 	%fd42, %fd106, %fd106, %fd41;
	min.f64 	%fd43, %fd39, %fd42;
	min.f64 	%fd44, %fd35, %fd43;
	min.f64 	%fd45, %fd31, %fd44;
	sqrt.rn.f64 	%fd108, %fd45;
$L__BB0_14:
	setp.lt.f64 	%p12, %fd108, 0d3EB0C6F7A0B5ED8D;
	@%p12 bra 	$L__BB0_32;
	mov.b32 	%r297, 2;
	setp.eq.s32 	%p13, %r47, 1;
	mov.u32 	%r296, %r50;
	mov.u32 	%r298, %r48;
	@%p13 bra 	$L__BB0_24;
	setp.eq.s32 	%p14, %r47, 3;
	@%p14 bra 	$L__BB0_20;
	setp.ne.s32 	%p15, %r47, 2;
	@%p15 bra 	$L__BB0_19;
	mov.b32 	%r297, 3;
	mov.u32 	%r296, %r49;
	mov.u32 	%r298, %r48;
	bra.uni 	$L__BB0_24;
$L__BB0_19:
	add.s32 	%r297, %r47, 1;
	mov.u32 	%r296, %r51;
	mov.u32 	%r298, %r48;
	bra.uni 	$L__BB0_24;
$L__BB0_20:
	add.s32 	%r55, %r55, 1;
	setp.ne.s32 	%p16, %r55, 0;
	@%p16 bra 	$L__BB0_23;
	add.s32 	%r304, %r304, 1;
	setp.ne.s32 	%p17, %r304, 0;
	@%p17 bra 	$L__BB0_23;
	add.s32 	%r303, %r303, 1;
	setp.eq.s32 	%p18, %r303, 0;
	selp.u32 	%r173, 1, 0, %p18;
	add.s32 	%r302, %r302, %r173;
	mov.b32 	%r304, 0;
$L__BB0_23:
	mov.b32 	%r175, -766435501;
	mul.hi.u32 	%r176, %r175, %r55;
	mul.lo.s32 	%r177, %r55, -766435501;
	mov.b32 	%r178, -845247145;
	mul.hi.u32 	%r179, %r178, %r303;
	mul.lo.s32 	%r180, %r303, -845247145;
	xor.b32  	%r181, %r179, %r9;
	xor.b32  	%r182, %r181, %r304;
	xor.b32  	%r183, %r176, %r10;
	xor.b32  	%r184, %r183, %r302;
	mul.hi.u32 	%r185, %r175, %r182;
	mul.lo.s32 	%r186, %r182, -766435501;
	mul.hi.u32 	%r187, %r178, %r184;
	mul.lo.s32 	%r188, %r184, -845247145;
	xor.b32  	%r189, %r180, %r187;
	add.s32 	%r190, %r9, -1640531527;
	xor.b32  	%r191, %r189, %r190;
	xor.b32  	%r192, %r177, %r185;
	xor.b32  	%r193, %r192, %r14;
	mul.hi.u32 	%r194, %r175, %r191;
	mul.lo.s32 	%r195, %r191, -766435501;
	mul.hi.u32 	%r196, %r178, %r193;
	mul.lo.s32 	%r197, %r193, -845247145;
	xor.b32  	%r198, %r188, %r196;
	xor.b32  	%r199, %r198, %r15;
	xor.b32  	%r200, %r186, %r194;
	xor.b32  	%r201, %r200, %r16;
	mul.hi.u32 	%r202, %r175, %r199;
	mul.lo.s32 	%r203, %r199, -766435501;
	mul.hi.u32 	%r204, %r178, %r201;
	mul.lo.s32 	%r205, %r201, -845247145;
	xor.b32  	%r206, %r197, %r204;
	xor.b32  	%r207, %r206, %r17;
	xor.b32  	%r208, %r195, %r202;
	add.s32 	%r209, %r10, 842468239;
	xor.b32  	%r210, %r208, %r209;
	mul.hi.u32 	%r211, %r175, %r207;
	mul.lo.s32 	%r212, %r207, -766435501;
	mul.hi.u32 	%r213, %r178, %r210;
	mul.lo.s32 	%r214, %r210, -845247145;
	xor.b32  	%r215, %r205, %r213;
	xor.b32  	%r216, %r215, %r19;
	xor.b32  	%r217, %r203, %r211;
	add.s32 	%r218, %r10, -308364780;
	xor.b32  	%r219, %r217, %r218;
	mul.hi.u32 	%r220, %r175, %r216;
	mul.lo.s32 	%r221, %r216, -766435501;
	mul.hi.u32 	%r222, %r178, %r219;
	mul.lo.s32 	%r223, %r219, -845247145;
	xor.b32  	%r224, %r214, %r222;
	xor.b32  	%r225, %r224, %r21;
	xor.b32  	%r226, %r212, %r220;
	xor.b32  	%r227, %r226, %r22;
	mul.hi.u32 	%r228, %r175, %r225;
	mul.lo.s32 	%r229, %r225, -766435501;
	mul.hi.u32 	%r230, %r178, %r227;
	mul.lo.s32 	%r231, %r227, -845247145;
	xor.b32  	%r232, %r223, %r230;
	xor.b32  	%r233, %r232, %r23;
	xor.b32  	%r234, %r221, %r228;
	xor.b32  	%r235, %r234, %r24;
	mul.hi.u32 	%r236, %r175, %r233;
	mul.lo.s32 	%r237, %r233, -766435501;
	mul.hi.u32 	%r238, %r178, %r235;
	mul.lo.s32 	%r239, %r235, -845247145;
	xor.b32  	%r240, %r231, %r238;
	xor.b32  	%r241, %r240, %r25;
	xor.b32  	%r242, %r229, %r236;
	xor.b32  	%r243, %r242, %r26;
	mul.hi.u32 	%r244, %r175, %r241;
	mul.lo.s32 	%r245, %r241, -766435501;
	mul.hi.u32 	%r246, %r178, %r243;
	mul.lo.s32 	%r247, %r243, -845247145;
	xor.b32  	%r248, %r239, %r246;
	xor.b32  	%r249, %r248, %r27;
	xor.b32  	%r250, %r237, %r244;
	xor.b32  	%r251, %r250, %r28;
	mul.hi.u32 	%r252, %r175, %r249;
	mul.lo.s32 	%r298, %r249, -766435501;
	mul.hi.u32 	%r253, %r178, %r251;
	mul.lo.s32 	%r50, %r251, -845247145;
	xor.b32  	%r254, %r247, %r253;
	xor.b32  	%r51, %r254, %r29;
	xor.b32  	%r255, %r245, %r252;
	xor.b32  	%r49, %r255, %r30;
	mov.b32 	%r297, 0;
	mov.u32 	%r296, %r48;
$L__BB0_24:
	cvt.rn.f64.u32 	%fd48, %r296;
	fma.rn.f64 	%fd49, %fd48, 0d3DF0000000000000, 0d3DF0000000000000;
	add.f64 	%fd50, %fd49, %fd49;
	mul.f64 	%fd14, %fd50, 0d400921FB54442D18;
	setp.eq.f64 	%p19, %fd14, 0d7FF0000000000000;
	mov.b32 	%r307, 1;
	mov.f64 	%fd110, %fd3;
	@%p19 bra 	$L__BB0_28;
	mul.f64 	%fd51, %fd14, 0d3FE45F306DC9C883;
	cvt.rni.s32.f64 	%r306, %fd51;
	cvt.rn.f64.s32 	%fd52, %r306;
	fma.rn.f64 	%fd53, %fd52, 0dBFF921FB54442D18, %fd14;
	fma.rn.f64 	%fd54, %fd52, 0dBC91A62633145C00, %fd53;
	fma.rn.f64 	%fd110, %fd52, 0dB97B839A252049C0, %fd54;
	setp.ltu.f64 	%p20, %fd14, 0d41E0000000000000;
	@%p20 bra 	$L__BB0_27;
	{ // callseq 0, 0
	.param .b64 param0;
	st.param.f64 	[param0], %fd14;
	.param .align 16 .b8 retval0[16];
	call.uni (retval0), 
	__internal_trig_reduction_slowpathd, 
	(
	param0
	);
	ld.param.f64 	%fd110, [retval0];
	ld.param.b32 	%r306, [retval0+8];
	} // callseq 0
$L__BB0_27:
	add.s32 	%r307, %r306, 1;
$L__BB0_28:
	shl.b32 	%r260, %r307, 6;
	cvt.u64.u32 	%rd21, %r260;
	and.b64  	%rd22, %rd21, 64;
	add.s64 	%rd24, %rd23, %rd22;
	mul.rn.f64 	%fd56, %fd110, %fd110;
	and.b32  	%r261, %r307, 1;
	setp.eq.b32 	%p22, %r261, 1;
	selp.f64 	%fd57, 0dBDA8FF8320FD8164, 0d3DE5DB65F9785EBA, %p22;
	ld.global.nc.v2.f64 	{%fd58, %fd59}, [%rd24];
	fma.rn.f64 	%fd60, %fd57, %fd56, %fd58;
	fma.rn.f64 	%fd61, %fd60, %fd56, %fd59;
	ld.global.nc.v2.f64 	{%fd62, %fd63}, [%rd24+16];
	fma.rn.f64 	%fd64, %fd61, %fd56, %fd62;
	fma.rn.f64 	%fd65, %fd64, %fd56, %fd63;
	ld.global.nc.v2.f64 	{%fd66, %fd67}, [%rd24+32];
	fma.rn.f64 	%fd68, %fd65, %fd56, %fd66;
	fma.rn.f64 	%fd69, %fd68, %fd56, %fd67;
	fma.rn.f64 	%fd70, %fd69, %fd110, %fd110;
	fma.rn.f64 	%fd71, %fd69, %fd56, 0d3FF0000000000000;
	selp.f64 	%fd72, %fd71, %fd70, %p22;
	and.b32  	%r262, %r307, 2;
	setp.eq.s32 	%p23, %r262, 0;
	mov.f64 	%fd73, 0d0000000000000000;
	sub.f64 	%fd74, %fd73, %fd72;
	selp.f64 	%fd75, %fd72, %fd74, %p23;
	fma.rn.f64 	%fd106, %fd108, %fd75, %fd106;
	mov.b32 	%r308, 0;
	mov.f64 	%fd111, %fd3;
	@%p19 bra 	$L__BB0_31;
	mul.f64 	%fd76, %fd14, 0d3FE45F306DC9C883;
	cvt.rni.s32.f64 	%r308, %fd76;
	cvt.rn.f64.s32 	%fd77, %r308;
	fma.rn.f64 	%fd78, %fd77, 0dBFF921FB54442D18, %fd14;
	fma.rn.f64 	%fd79, %fd77, 0dBC91A62633145C00, %fd78;
	fma.rn.f64 	%fd111, %fd77, 0dB97B839A252049C0, %fd79;
	setp.ltu.f64 	%p24, %fd14, 0d41E0000000000000;
	@%p24 bra 	$L__BB0_31;
	{ // callseq 1, 0
	.param .b64 param0;
	st.param.f64 	[param0], %fd14;
	.param .align 16 .b8 retval0[16];
	call.uni (retval0), 
	__internal_trig_reduction_slowpathd, 
	(
	param0
	);
	ld.param.f64 	%fd111, [retval0];
	ld.param.b32 	%r308, [retval0+8];
	} // callseq 1
$L__BB0_31:
	shl.b32 	%r264, %r308, 6;
	cvt.u64.u32 	%rd25, %r264;
	and.b64  	%rd26, %rd25, 64;
	add.s64 	%rd28, %rd23, %rd26;
	mul.rn.f64 	%fd81, %fd111, %fd111;
	and.b32  	%r265, %r308, 1;
	setp.eq.b32 	%p25, %r265, 1;
	selp.f64 	%fd82, 0dBDA8FF8320FD8164, 0d3DE5DB65F9785EBA, %p25;
	ld.global.nc.v2.f64 	{%fd83, %fd84}, [%rd28];
	fma.rn.f64 	%fd85, %fd82, %fd81, %fd83;
	fma.rn.f64 	%fd86, %fd85, %fd81, %fd84;
	ld.global.nc.v2.f64 	{%fd87, %fd88}, [%rd28+16];
	fma.rn.f64 	%fd89, %fd86, %fd81, %fd87;
	fma.rn.f64 	%fd90, %fd89, %fd81, %fd88;
	ld.global.nc.v2.f64 	{%fd91, %fd92}, [%rd28+32];
	fma.rn.f64 	%fd93, %fd90, %fd81, %fd91;
	fma.rn.f64 	%fd94, %fd93, %fd81, %fd92;
	fma.rn.f64 	%fd95, %fd94, %fd111, %fd111;
	fma.rn.f64 	%fd96, %fd94, %fd81, 0d3FF0000000000000;
	selp.f64 	%fd97, %fd96, %fd95, %p25;
	and.b32  	%r266, %r308, 2;
	setp.eq.s32 	%p26, %r266, 0;
	mov.f64 	%fd98, 0d0000000000000000;
	sub.f64 	%fd99, %fd98, %fd97;
	selp.f64 	%fd100, %fd97, %fd99, %p26;
	fma.rn.f64 	%fd107, %fd108, %fd100, %fd107;
	mov.u32 	%r47, %r297;
	mov.u32 	%r48, %r298;
	bra.uni 	$L__BB0_8;
$L__BB0_32:
	setp.geu.f64 	%p27, %fd106, 0d3FE0000000000000;
	selp.u32 	%r267, 1, 0, %p27;
	add.s32 	%r274, %r274, %r267;
	add.s32 	%r273, %r273, 1;
	setp.lt.u32 	%p28, %r273, %r35;
	@%p28 bra 	$L__BB0_7;
	cvt.u64.u32 	%rd38, %r274;
$L__BB0_34:
	shl.b32 	%r268, %r4, 3;
	mov.u32 	%r269, _ZZ22walk_on_spheres_kernelPKdS0_PKjPdiiyE7sh_hits;
	add.s32 	%r88, %r269, %r268;
	st.shared.u64 	[%r88], %rd38;
	bar.sync 	0;
	setp.lt.u32 	%p29, %r309, 2;
	@%p29 bra 	$L__BB0_38;
$L__BB0_35:
	shr.u32 	%r90, %r309, 1;
	setp.ge.u32 	%p30, %r4, %r90;
	@%p30 bra 	$L__BB0_37;
	shl.b32 	%r270, %r90, 3;
	add.s32 	%r271, %r88, %r270;
	ld.shared.u64 	%rd29, [%r271];
	ld.shared.u64 	%rd30, [%r88];
	add.s64 	%rd31, %rd30, %rd29;
	st.shared.u64 	[%r88], %rd31;
$L__BB0_37:
	bar.sync 	0;
	setp.gt.u32 	%p31, %r309, 3;
	mov.u32 	%r309, %r90;
	@%p31 bra 	$L__BB0_35;
$L__BB0_38:
	setp.ne.s32 	%p32, %r4, 0;
	@%p32 bra 	$L__BB0_40;
	ld.shared.u64 	%rd32, [_ZZ22walk_on_spheres_kernelPKdS0_PKjPdiiyE7sh_hits];
	cvt.rn.f64.u64 	%fd101, %rd32;
	cvt.rn.f64.u32 	%fd102, %r3;
	div.rn.f64 	%fd103, %fd101, %fd102;
	mul.wide.s32 	%rd33, %r2, 8;
	add.s64 	%rd34, %rd1, %rd33;
	st.global.f64 	[%rd34], %fd103;
$L__BB0_40:
	ret;

}
.func  (.param .align 16 .b8 func_retval0[16]) __internal_trig_reduction_slowpathd(
	.param .b64 __internal_trig_reduction_slowpathd_param_0
)
{
	.local .align 8 .b8 	__local_depot1[40];
	.reg .b64 	%SP;
	.reg .b64 	%SPL;
	.reg .pred 	%p<10>;
	.reg .b32 	%r<47>;
	.reg .b64 	%rd<74>;
	.reg .b64 	%fd<5>;

	mov.u64 	%SPL, __local_depot1;
	ld.param.f64 	%fd4, [__internal_trig_reduction_slowpathd_param_0];
	add.u64 	%rd1, %SPL, 0;
	{
	.reg .b32 %temp; 
	mov.b64 	{%temp, %r1}, %fd4;
	}
	shr.u32 	%r2, %r1, 20;
	and.b32  	%r3, %r2, 2047;
	setp.eq.s32 	%p1, %r3, 2047;
	mov.b32 	%r46, 0;
	@%p1 bra 	$L__BB1_9;
	add.s32 	%r20, %r3, -1024;
	mov.b64 	%rd20, %fd4;
	shl.b64 	%rd2, %rd20, 11;
	shr.u32 	%r4, %r20, 6;
	sub.s32 	%r45, 15, %r4;
	sub.s32 	%r21, 19, %r4;
	setp.lt.u32 	%p2, %r20, 128;
	selp.b32 	%r6, 18, %r21, %p2;
	setp.ge.s32 	%p3, %r45, %r6;
	mov.b64 	%rd70, 0;
	@%p3 bra 	$L__BB1_4;
	add.s32 	%r23, %r6, %r4;
	neg.s32 	%r43, %r23;
	or.b64  	%rd3, %rd2, -9223372036854775808;
	mov.b64 	%rd70, 0;
	mov.b32 	%r42, 0;
	mov.u64 	%rd25, __cudart_i2opi_d;
	mov.u32 	%r44, %r45;
$L__BB1_3:
	.pragma "nounroll";
	mul.wide.s32 	%rd22, %r42, 8;
	add.s64 	%rd23, %rd1, %rd22;
	mul.wide.s32 	%rd24, %r44, 8;
	add.s64 	%rd26, %rd25, %rd24;
	ld.global.nc.u64 	%rd27, [%rd26];
	{
	.reg .u32 %r0, %r1, %r2, %r3, %alo, %ahi, %blo, %bhi, %clo, %chi;
	mov.b64 	{%alo,%ahi}, %rd27;
	mov.b64 	{%blo,%bhi}, %rd3;
	mov.b64 	{%clo,%chi}, %rd70;
	mad.lo.cc.u32 	%r0, %alo, %blo, %clo;
	madc.hi.cc.u32 	%r1, %alo, %blo, %chi;
	madc.hi.u32 	%r2, %alo, %bhi, 0;
	mad.lo.cc.u32 	%r1, %alo, %bhi, %r1;
	madc.hi.cc.u32 	%r2, %ahi, %blo, %r2;
	madc.hi.u32 	%r3, %ahi, %bhi, 0;
	mad.lo.cc.u32 	%r1, %ahi, %blo, %r1;
	madc.lo.cc.u32 	%r2, %ahi, %bhi, %r2;
	addc.u32 	%r3, %r3, 0;
	mov.b64 	%rd28, {%r0,%r1};
	mov.b64 	%rd70, {%r2,%r3};
	}
	st.local.u64 	[%rd23], %rd28;
	add.s32 	%r44, %r44, 1;
	add.s32 	%r43, %r43, 1;
	add.s32 	%r42, %r42, 1;
	setp.ne.s32 	%p4, %r43, -15;
	mov.u32 	%r45, %r6;
	@%p4 bra 	$L__BB1_3;
$L__BB1_4:
	cvt.s64.s32 	%rd29, %r45;
	cvt.u64.u32 	%rd30, %r4;
	add.s64 	%rd31, %rd30, %rd29;
	shl.b64 	%rd32, %rd31, 3;
	add.s64 	%rd33, %rd1, %rd32;
	st.local.u64 	[%rd33+-120], %rd70;
	and.b32  	%r15, %r2, 63;
	ld.local.u64 	%rd72, [%rd1+16];
	ld.local.u64 	%rd71, [%rd1+24];
	setp.eq.s32 	%p5, %r15, 0;
	@%p5 bra 	$L__BB1_6;
	shl.b64 	%rd34, %rd71, %r15;
	shr.u64 	%rd35, %rd72, 1;
	xor.b32  	%r24, %r15, 63;
	shr.u64 	%rd36, %rd35, %r24;
	or.b64  	%rd71, %rd34, %rd36;
	ld.local.u64 	%rd37, [%rd1+8];
	shl.b64 	%rd38, %rd72, %r15;
	shr.u64 	%rd39, %rd37, 1;
	shr.u64 	%rd40, %rd39, %r24;
	or.b64  	%rd72, %rd38, %rd40;
$L__BB1_6:
	and.b32  	%r25, %r1, -2147483648;
	shr.u64 	%rd41, %rd71, 62;
	cvt.u32.u64 	%r26, %rd41;
	mov.b64 	{%r27, %r28}, %rd71;
	mov.b64 	{%r29, %r30}, %rd72;
	shf.l.wrap.b32 	%r31, %r30, %r27, 2;
	shf.l.wrap.b32 	%r32, %r27, %r28, 2;
	mov.b64 	%rd42, {%r31, %r32};
	shl.b64 	%rd43, %rd72, 2;
	shr.u64 	%rd44, %rd42, 63;
	cvt.u32.u64 	%r33, %rd44;
	add.s32 	%r34, %r33, %r26;
	setp.eq.s32 	%p6, %r25, 0;
	neg.s32 	%r35, %r34;
	selp.b32 	%r46, %r34, %r35, %p6;
	setp.gt.s64 	%p7, %rd42, -1;
	mov.b64 	%rd45, 0;
	{
	.reg .u32 %r0, %r1, %r2, %r3, %a0, %a1, %a2, %a3, %b0, %b1, %b2, %b3;
	mov.b64 	{%a0,%a1}, %rd45;
	mov.b64 	{%a2,%a3}, %rd45;
	mov.b64 	{%b0,%b1}, %rd43;
	mov.b64 	{%b2,%b3}, %rd42;
	sub.cc.u32 	%r0, %a0, %b0;
	subc.cc.u32 	%r1, %a1, %b1;
	subc.cc.u32 	%r2, %a2, %b2;
	subc.u32 	%r3, %a3, %b3;
	mov.b64 	%rd46, {%r0,%r1};
	mov.b64 	%rd47, {%r2,%r3};
	}
	xor.b32  	%r36, %r25, -2147483648;
	selp.b64 	%rd73, %rd42, %rd47, %p7;
	selp.b64 	%rd14, %rd43, %rd46, %p7;
	selp.b32 	%r17, %r25, %r36, %p7;
	clz.b64 	%r37, %rd73;
	cvt.u64.u32 	%rd15, %r37;
	setp.eq.s32 	%p8, %r37, 0;
	@%p8 bra 	$L__BB1_8;
	cvt.u32.u64 	%r38, %rd15;
	and.b32  	%r39, %r38, 63;
	shl.b64 	%rd48, %rd73, %r39;
	shr.u64 	%rd49, %rd14, 1;
	not.b32 	%r40, %r38;
	and.b32  	%r41, %r40, 63;
	shr.u64 	%rd50, %rd49, %r41;
	or.b64  	%rd73, %rd48, %rd50;
$L__BB1_8:
	mov.b64 	%rd51, -3958705157555305931;
	{
	.reg .u32 %r0, %r1, %r2, %r3, %alo, %ahi, %blo, %bhi;
	mov.b64 	{%alo,%ahi}, %rd73;
	mov.b64 	{%blo,%bhi}, %rd51;
	mul.lo.u32 	%r0, %alo, %blo;
	mul.hi.u32 	%r1, %alo, %blo;
	mad.lo.cc.u32 	%r1, %alo, %bhi, %r1;
	madc.hi.u32 	%r2, %alo, %bhi, 0;
	mad.lo.cc.u32 	%r1, %ahi, %blo, %r1;
	madc.hi.cc.u32 	%r2, %ahi, %blo, %r2;
	madc.hi.u32 	%r3, %ahi, %bhi, 0;
	mad.lo.cc.u32 	%r2, %ahi, %bhi, %r2;
	addc.u32 	%r3, %r3, 0;
	mov.b64 	%rd52, {%r0,%r1};
	mov.b64 	%rd53, {%r2,%r3};
	}
	setp.gt.s64 	%p9, %rd53, 0;
	{
	.reg .u32 %r0, %r1, %r2, %r3, %a0, %a1, %a2, %a3, %b0, %b1, %b2, %b3;
	mov.b64 	{%a0,%a1}, %rd52;
	mov.b64 	{%a2,%a3}, %rd53;
	mov.b64 	{%b0,%b1}, %rd52;
	mov.b64 	{%b2,%b3}, %rd53;
	add.cc.u32 	%r0, %a0, %b0;
	addc.cc.u32 	%r1, %a1, %b1;
	addc.cc.u32 	%r2, %a2, %b2;
	addc.u32 	%r3, %a3, %b3;
	mov.b64 	%rd54, {%r0,%r1};
	mov.b64 	%rd55, {%r2,%r3};
	}
	selp.b64 	%rd56, %rd55, %rd53, %p9;
	selp.s64 	%rd57, -1, 0, %p9;
	sub.s64 	%rd58, %rd57, %rd15;
	cvt.u64.u32 	%rd59, %r17;
	shl.b64 	%rd60, %rd59, 32;
	add.s64 	%rd61, %rd56, 1;
	shr.u64 	%rd62, %rd61, 10;
	add.s64 	%rd63, %rd62, 1;
	shr.u64 	%rd64, %rd63, 1;
	shl.b64 	%rd65, %rd58, 52;
	add.s64 	%rd66, %rd65, %rd64;
	add.s64 	%rd67, %rd66, 4602678819172646912;
	or.b64  	%rd68, %rd67, %rd60;
	mov.b64 	%fd4, %rd68;
$L__BB1_9:
	st.param.f64 	[func_retval0], %fd4;
	st.param.b32 	[func_retval0+8], %r46;
	ret;

}


// ===== COMPILED SASS (sm_100) =====

	.target	sm_100

	.elftype	@"ET_EXEC"


//--------------------- .note.nv.tkinfo           --------------------------
	.section	.note.nv.tkinfo,"",@"SHT_NOTE"
	.sectionflags	@"SHF_NOTE_NV_TKINFO"
	.tkinfo
        /*0018*/ 	.word	0x00000002
        /*0030*/ 	.string	""
        /*0030*/ 	.string	"ptxas"
        /*0030*/ 	.string	"Cuda compilation tools, release 13.0, V13.0.88"
        /*0030*/ 	.string	"Build cuda_13.0.r13.0/compiler.36424714_0"
        /*0030*/ 	.string	"-arch sm_100 -m 64 "



//--------------------- .note.nv.cuinfo           --------------------------
	.section	.note.nv.cuinfo,"",@"SHT_NOTE"
	.sectionflags	@"SHF_NOTE_NV_CUINFO"
        /*0018*/ 	.short	0x0002
        /*001a*/ 	.short	0x0064
        /*001c*/ 	.short	0x0082
	.zero		2


//--------------------- .nv.info                  --------------------------
	.section	.nv.info,"",@"SHT_CUDA_INFO"
	.align	4


	//----- nvinfo : EIATTR_REGCOUNT
	.align		4
        /*0000*/ 	.byte	0x04, 0x2f
        /*0002*/ 	.short	(.L_12 - .L_11)
	.align		4
.L_11:
        /*0004*/ 	.word	index@(_Z22walk_on_spheres_kernelPKdS0_PKjPdiiy)
        /*0008*/ 	.word	0x00000046


	//----- nvinfo : EIATTR_FRAME_SIZE
	.align		4
.L_12:
        /*000c*/ 	.byte	0x04, 0x11
        /*000e*/ 	.short	(.L_14 - .L_13)
	.align		4
.L_13:
        /*0010*/ 	.word	index@($_Z22walk_on_spheres_kernelPKdS0_PKjPdiiy$__internal_trig_reduction_slowpathd)
        /*0014*/ 	.word	0x00000028


	//----- nvinfo : EIATTR_FRAME_SIZE
	.align		4
.L_14:
        /*0018*/ 	.byte	0x04, 0x11
        /*001a*/ 	.short	(.L_16 - .L_15)
	.align		4
.L_15:
        /*001c*/ 	.word	index@($__internal_1_$__cuda_sm20_dsqrt_rn_f64_mediumpath_v1)
        /*0020*/ 	.word	0x00000028


	//----- nvinfo : EIATTR_FRAME_SIZE
	.align		4
.L_16:
        /*0024*/ 	.byte	0x04, 0x11
        /*0026*/ 	.short	(.L_18 - .L_17)
	.align		4
.L_17:
        /*0028*/ 	.word	index@($__internal_0_$__cuda_sm20_div_rn_f64_full)
        /*002c*/ 	.word	0x00000028


	//----- nvinfo : EIATTR_FRAME_SIZE
	.align		4
.L_18:
        /*0030*/ 	.byte	0x04, 0x11
        /*0032*/ 	.short	(.L_20 - .L_19)
	.align		4
.L_19:
        /*0034*/ 	.word	index@(_Z22walk_on_spheres_kernelPKdS0_PKjPdiiy)
        /*0038*/ 	.word	0x00000028


	//----- nvinfo : EIATTR_MIN_STACK_SIZE
	.align		4
.L_20:
        /*003c*/ 	.byte	0x04, 0x12
        /*003e*/ 	.short	(.L_22 - .L_21)
	.align		4
.L_21:
        /*0040*/ 	.word	index@(_Z22walk_on_spheres_kernelPKdS0_PKjPdiiy)
        /*0044*/ 	.word	0x00000028
.L_22:


//--------------------- .nv.compat                --------------------------
	.section	.nv.compat,"",@"SHT_CUDA_COMPAT_INFO"
	.align	4
        /*0000*/ 	.byte	0x02, 0x09, 0x00, 0x00, 0x02, 0x02, 0x01, 0x00, 0x02, 0x05, 0x05, 0x00, 0x03, 0x07, 0x01, 0x01
        /*0010*/ 	.byte	0x02, 0x03, 0x00, 0x00, 0x02, 0x06, 0x01, 0x00, 0x04, 0x0b, 0x08, 0x00, 0x01, 0x00, 0x00, 0x00
        /*0020*/ 	.byte	0x00, 0x00, 0x00, 0x00


//--------------------- .nv.info._Z22walk_on_spheres_kernelPKdS0_PKjPdiiy --------------------------
	.section	.nv.info._Z22walk_on_spheres_kernelPKdS0_PKjPdiiy,"",@"SHT_CUDA_INFO"
	.sectionflags	@""
	.align	4


	//----- nvinfo : EIATTR_CUDA_API_VERSION
	.align		4
        /*0000*/ 	.byte	0x04, 0x37
        /*0002*/ 	.short	(.L_24 - .L_23)
.L_23:
        /*0004*/ 	.word	0x00000082


	//----- nvinfo : EIATTR_KPARAM_INFO
	.align		4
.L_24:
        /*0008*/ 	.byte	0x04, 0x17
        /*000a*/ 	.short	(.L_26 - .L_25)
.L_25:
        /*000c*/ 	.word	0x00000000
        /*0010*/ 	.short	0x0006
        /*0012*/ 	.short	0x0028
        /*0014*/ 	.byte	0x00, 0xf0, 0x21, 0x00


	//----- nvinfo : EIATTR_KPARAM_INFO
	.align		4
.L_26:
        /*0018*/ 	.byte	0x04, 0x17
        /*001a*/ 	.short	(.L_28 - .L_27)
.L_27:
        /*001c*/ 	.word	0x00000000
        /*0020*/ 	.short	0x0005
        /*0022*/ 	.short	0x0024
        /*0024*/ 	.byte	0x00, 0xf0, 0x11, 0x00


	//----- nvinfo : EIATTR_KPARAM_INFO
	.align		4
.L_28:
        /*0028*/ 	.byte	0x04, 0x17
        /*002a*/ 	.short	(.L_30 - .L_29)
.L_29:
        /*002c*/ 	.word	0x00000000
        /*0030*/ 	.short	0x0004
        /*0032*/ 	.short	0x0020
        /*0034*/ 	.byte	0x00, 0xf0, 0x11, 0x00


	//----- nvinfo : EIATTR_KPARAM_INFO
	.align		4
.L_30:
        /*0038*/ 	.byte	0x04, 0x17
        /*003a*/ 	.short	(.L_32 - .L_31)
.L_31:
        /*003c*/ 	.word	0x00000000
        /*0040*/ 	.short	0x0003
        /*0042*/ 	.short	0x0018
        /*0044*/ 	.byte	0x00, 0xf5, 0x21, 0x00


	//----- nvinfo : EIATTR_KPARAM_INFO
	.align		4
.L_32:
        /*0048*/ 	.byte	0x04, 0x17
        /*004a*/ 	.short	(.L_34 - .L_33)
.L_33:
        /*004c*/ 	.word	0x00000000
        /*0050*/ 	.short	0x0002
        /*0052*/ 	.short	0x0010
        /*0054*/ 	.byte	0x00, 0xf5, 0x21, 0x00


	//----- nvinfo : EIATTR_KPARAM_INFO
	.align		4
.L_34:
        /*0058*/ 	.byte	0x04, 0x17
        /*005a*/ 	.short	(.L_36 - .L_35)
.L_35:
        /*005c*/ 	.word	0x00000000
        /*0060*/ 	.short	0x0001
        /*0062*/ 	.short	0x0008
        /*0064*/ 	.byte	0x00, 0xf5, 0x21, 0x00


	//----- nvinfo : EIATTR_KPARAM_INFO
	.align		4
.L_36:
        /*0068*/ 	.byte	0x04, 0x17
        /*006a*/ 	.short	(.L_38 - .L_37)
.L_37:
        /*006c*/ 	.word	0x00000000
        /*0070*/ 	.short	0x0000
        /*0072*/ 	.short	0x0000
        /*0074*/ 	.byte	0x00, 0xf5, 0x21, 0x00


	//----- nvinfo : EIATTR_SPARSE_MMA_MASK
	.align		4
.L_38:
        /*0078*/ 	.byte	0x03, 0x50
        /*007a*/ 	.short	0x0000


	//----- nvinfo : EIATTR_MAXREG_COUNT
	.align		4
        /*007c*/ 	.byte	0x03, 0x1b
        /*007e*/ 	.short	0x00ff


	//----- nvinfo : EIATTR_NUM_BARRIERS
	.align		4
        /*0080*/ 	.byte	0x02, 0x4c
        /*0082*/ 	.byte	0x01
	.zero		1


	//----- nvinfo : EIATTR_MERCURY_ISA_VERSION
	.align		4
        /*0084*/ 	.byte	0x03, 0x5f
        /*0086*/ 	.short	0x0101


	//----- nvinfo : EIATTR_VRC_CTA_INIT_COUNT
	.align		4
        /*0088*/ 	.byte	0x02, 0x4a
	.zero		1
	.zero		1


	//----- nvinfo : EIATTR_EXIT_INSTR_OFFSETS
	.align		4
        /*008c*/ 	.byte	0x04, 0x1c
        /*008e*/ 	.short	(.L_40 - .L_39)


	//   ....[0]....
.L_39:
        /*0090*/ 	.word	0x00000060


	//   ....[1]....
        /*0094*/ 	.word	0x000000f0


	//   ....[2]....
        /*0098*/ 	.word	0x00000130


	//   ....[3]....
        /*009c*/ 	.word	0x000002b0


	//   ....[4]....
        /*00a0*/ 	.word	0x00002220


	//   ....[5]....
        /*00a4*/ 	.word	0x00002400


	//----- nvinfo : EIATTR_CRS_STACK_SIZE
	.align		4
.L_40:
        /*00a8*/ 	.byte	0x04, 0x1e
        /*00aa*/ 	.short	(.L_42 - .L_41)
.L_41:
        /*00ac*/ 	.word	0x00000000


	//----- nvinfo : EIATTR_CBANK_PARAM_SIZE
	.align		4
.L_42:
        /*00b0*/ 	.byte	0x03, 0x19
        /*00b2*/ 	.short	0x0030


	//----- nvinfo : EIATTR_PARAM_CBANK
	.align		4
        /*00b4*/ 	.byte	0x04, 0x0a
        /*00b6*/ 	.short	(.L_44 - .L_43)
	.align		4
.L_43:
        /*00b8*/ 	.word	index@(.nv.constant0._Z22walk_on_spheres_kernelPKdS0_PKjPdiiy)
        /*00bc*/ 	.short	0x0380
        /*00be*/ 	.short	0x0030


	//----- nvinfo : EIATTR_SW_WAR
	.align		4
.L_44:
        /*00c0*/ 	.byte	0x04, 0x36
        /*00c2*/ 	.short	(.L_46 - .L_45)
.L_45:
        /*00c4*/ 	.word	0x00000008
.L_46:


//--------------------- .nv.callgraph             --------------------------
	.section	.nv.callgraph,"",@"SHT_CUDA_CALLGRAPH"
	.align	4
	.sectionentsize	8
	.align		4
        /*0000*/ 	.word	0x00000000
	.align		4
        /*0004*/ 	.word	0xffffffff
	.align		4
        /*0008*/ 	.word	0x00000000
	.align		4
        /*000c*/ 	.word	0xfffffffe
	.align		4
        /*0010*/ 	.word	0x00000000
	.align		4
        /*0014*/ 	.word	0xfffffffd
	.align		4
        /*0018*/ 	.word	0x00000000
	.align		4
        /*001c*/ 	.word	0xfffffffc


//--------------------- .nv.constant4             --------------------------
	.section	.nv.constant4,"a",@progbits
	.align	8
	.align		8
.nv.constant4:
        /*0000*/ 	.dword	precalc_xorwow_matrix
	.align		8
        /*0008*/ 	.dword	precalc_xorwow_offset_matrix
	.align		8
        /*0010*/ 	.dword	mrg32k3aM1
	.align		8
        /*0018*/ 	.dword	mrg32k3aM2
	.align		8
        /*0020*/ 	.dword	mrg32k3aM1SubSeq
	.align		8
        /*0028*/ 	.dword	mrg32k3aM2SubSeq
	.align		8
        /*0030*/ 	.dword	mrg32k3aM1Seq
	.align		8
        /*0038*/ 	.dword	mrg32k3aM2Seq
	.align		8
        /*0040*/ 	.dword	__cudart_i2opi_d
	.align		8
        /*0048*/ 	.dword	__cudart_sin_cos_coeffs


//--------------------- .nv.constant3             --------------------------
	.section	.nv.constant3,"a",@progbits
	.align	8
.nv.constant3:
	.type		__cr_lgamma_table,@object
	.size		__cr_lgamma_table,(.L_8 - __cr_lgamma_table)
__cr_lgamma_table:
        /*0000*/ 	.byte	0x00, 0x00, 0x00, 0x00, 0x00, 0x00, 0x00, 0x00, 0x00, 0x00, 0x00, 0x00, 0x00, 0x00, 0x00, 0x00
        /*0010*/ 	.byte	0xef, 0x39, 0xfa, 0xfe, 0x42, 0x2e, 0xe6, 0x3f, 0x02, 0x20, 0x2a, 0xfa, 0x0b, 0xab, 0xfc, 0x3f
        /*0020*/ 	.byte	0xf9, 0x2c, 0x92, 0x7c, 0xa7, 0x6c, 0x09, 0x40, 0xc9, 0x79, 0x44, 0x3c, 0x64, 0x26, 0x13, 0x40
        /*0030*/ 	.byte	0xca, 0x01, 0xcf, 0x3a, 0x27, 0x51, 0x1a, 0x40, 0x30, 0xcc, 0x2d, 0xf3, 0xe1, 0x0c, 0x21, 0x40
        /*0040*/ 	.byte	0x0d, 0xb7, 0xfc, 0x82, 0x8e, 0x35, 0x25, 0x40
.L_8:


//--------------------- .text._Z22walk_on_spheres_kernelPKdS0_PKjPdiiy --------------------------
	.section	.text._Z22walk_on_spheres_kernelPKdS0_PKjPdiiy,"ax",@progbits
	.align	128
        .global         _Z22walk_on_spheres_kernelPKdS0_PKjPdiiy
        .type           _Z22walk_on_spheres_kernelPKdS0_PKjPdiiy,@function
        .size           _Z22walk_on_spheres_kernelPKdS0_PKjPdiiy,(.L_x_53 - _Z22walk_on_spheres_kernelPKdS0_PKjPdiiy)
        .other          _Z22walk_on_spheres_kernelPKdS0_PKjPdiiy,@"STO_CUDA_ENTRY STV_DEFAULT"
_Z22walk_on_spheres_kernelPKdS0_PKjPdiiy:
.text._Z22walk_on_spheres_kernelPKdS0_PKjPdiiy:
[----:B------:R-:W0:Y:S08]  /*0000*/  LDC R1, c[0x0][0x37c] ;  /* 0x0000df00ff017b82 */ /* 0x000e300000000800 */
[----:B------:R-:W1:Y:S01]  /*0010*/  S2UR UR4, SR_CTAID.X ;  /* 0x00000000000479c3 */ /* 0x000e620000002500 */
[----:B0-----:R-:W-:-:S07]  /*0020*/  VIADD R1, R1, 0xffffffd8 ;  /* 0xffffffd801017836 */ /* 0x001fce0000000000 */
[----:B------:R-:W1:Y:S02]  /*0030*/  LDC.64 R6, c[0x0][0x3a0] ;  /* 0x0000e800ff067b82 */ /* 0x000e640000000a00 */
[----:B-1----:R-:W-:-:S05]  /*0040*/  VIADD R6, R6, UR4 ;  /* 0x0000000406067c36 */ /* 0x002fca0008000000 */
[----:B------:R-:W-:-:S13]  /*0050*/  ISETP.GE.AND P0, PT, R6, R7, PT ;  /* 0x000000070600720c */ /* 0x000fda0003f06270 */
[----:B------:R-:W-:Y:S05]  /*0060*/  @P0 EXIT ;  /* 0x000000000000094d */ /* 0x000fea0003800000 */
[----:B------:R-:W0:Y:S01]  /*0070*/  LDC.64 R2, c[0x0][0x390] ;  /* 0x0000e400ff027b82 */ /* 0x000e220000000a00 */
[----:B------:R-:W1:Y:S01]  /*0080*/  LDCU.64 UR6, c[0x0][0x358] ;  /* 0x00006b00ff0677ac */ /* 0x000e620008000a00 */
[----:B0-----:R-:W-:-:S05]  /*0090*/  IMAD.WIDE R2, R6, 0x4, R2 ;  /* 0x0000000406027825 */ /* 0x001fca00078e0202 */
[----:B-1----:R-:W2:Y:S02]  /*00a0*/  LDG.E.CONSTANT R0, desc[UR6][R2.64] ;  /* 0x0000000602007981 */ /* 0x002ea4000c1e9900 */
[----:B--2---:R-:W-:-:S13]  /*00b0*/  ISETP.NE.AND P0, PT, R0, RZ, PT ;  /* 0x000000ff0000720c */ /* 0x004fda0003f05270 */
[----:B------:R-:W-:Y:S05]  /*00c0*/  @P0 BRA `(.L_x_0) ;  /* 0x00000000001c0947 */ /* 0x000fea0003800000 */
[----:B------:R-:W0:Y:S02]  /*00d0*/  S2R R0, SR_TID.X ;  /* 0x0000000000007919 */ /* 0x000e240000002100 */
[----:B0-----:R-:W-:-:S13]  /*00e0*/  ISETP.NE.AND P0, PT, R0, RZ, PT ;  /* 0x000000ff0000720c */ /* 0x001fda0003f05270 */
[----:B------:R-:W-:Y:S05]  /*00f0*/  @P0 EXIT ;  /* 0x000000000000094d */ /* 0x000fea0003800000 */
[----:B------:R-:W0:Y:S02]  /*0100*/  LDC.64 R2, c[0x0][0x398] ;  /* 0x0000e600ff027b82 */ /* 0x000e240000000a00 */
[----:B0-----:R-:W-:-:S05]  /*0110*/  IMAD.WIDE R6, R6, 0x8, R2 ;  /* 0x0000000806067825 */ /* 0x001fca00078e0202 */
[----:B------:R-:W-:Y:S01]  /*0120*/  STG.E.64 desc[UR6][R6.64], RZ ;  /* 0x000000ff06007986 */ /* 0x000fe2000c101b06 */
[----:B------:R-:W-:Y:S05]  /*0130*/  EXIT ;  /* 0x000000000000794d */ /* 0x000fea0003800000 */
.L_x_0:
[----:B------:R-:W0:Y:S01]  /*0140*/  LDC R8, c[0x0][0x360] ;  /* 0x0000d800ff087b82 */ /* 0x000e220000000800 */
[----:B------:R-:W-:Y:S01]  /*0150*/  IMAD.MOV.U32 R2, RZ, RZ, RZ ;  /* 0x000000ffff027224 */ /* 0x000fe200078e00ff */
[----:B------:R-:W1:Y:S01]  /*0160*/  S2R R58, SR_TID.X ;  /* 0x00000000003a7919 */ /* 0x000e620000002100 */
[----:B0-----:R-:W0:Y:S01]  /*0170*/  I2F.U32.RP R4, R8 ;  /* 0x0000000800047306 */ /* 0x001e220000209000 */
[----:B------:R-:W-:-:S07]  /*0180*/  ISETP.NE.U32.AND P2, PT, R8, RZ, PT ;  /* 0x000000ff0800720c */ /* 0x000fce0003f45070 */
[----:B0-----:R-:W0:Y:S02]  /*0190*/  MUFU.RCP R4, R4 ;  /* 0x0000000400047308 */ /* 0x001e240000001000 */
[----:B0-----:R-:W-:-:S06]  /*01a0*/  VIADD R3, R4, 0xffffffe ;  /* 0x0ffffffe04037836 */ /* 0x001fcc0000000000 */
[----:B------:R-:W0:Y:S02]  /*01b0*/  F2I.FTZ.U32.TRUNC.NTZ R3, R3 ;  /* 0x0000000300037305 */ /* 0x000e24000021f000 */
[----:B0-----:R-:W-:-:S04]  /*01c0*/  IMAD.MOV R5, RZ, RZ, -R3 ;  /* 0x000000ffff057224 */ /* 0x001fc800078e0a03 */
[----:B------:R-:W-:-:S04]  /*01d0*/  IMAD R5, R5, R8, RZ ;  /* 0x0000000805057224 */ /* 0x000fc800078e02ff */
[----:B------:R-:W-:Y:S01]  /*01e0*/  IMAD.HI.U32 R5, R3, R5, R2 ;  /* 0x0000000503057227 */ /* 0x000fe200078e0002 */
[----:B------:R-:W-:-:S05]  /*01f0*/  IADD3 R2, PT, PT, R8, -0x1, R0 ;  /* 0xffffffff08027810 */ /* 0x000fca0007ffe000 */
[----:B------:R-:W-:-:S04]  /*0200*/  IMAD.HI.U32 R5, R5, R2, RZ ;  /* 0x0000000205057227 */ /* 0x000fc800078e00ff */
[----:B------:R-:W-:-:S04]  /*0210*/  IMAD.MOV R7, RZ, RZ, -R5 ;  /* 0x000000ffff077224 */ /* 0x000fc800078e0a05 */
[----:B------:R-:W-:-:S05]  /*0220*/  IMAD R2, R8, R7, R2 ;  /* 0x0000000708027224 */ /* 0x000fca00078e0202 */
[----:B------:R-:W-:-:S13]  /*0230*/  ISETP.GE.U32.AND P0, PT, R2, R8, PT ;  /* 0x000000080200720c */ /* 0x000fda0003f06070 */
[----:B------:R-:W-:Y:S02]  /*0240*/  @P0 IMAD.IADD R2, R2, 0x1, -R8 ;  /* 0x0000000102020824 */ /* 0x000fe400078e0a08 */
[----:B------:R-:W-:-:S03]  /*0250*/  @P0 VIADD R5, R5, 0x1 ;  /* 0x0000000105050836 */ /* 0x000fc60000000000 */
[----:B------:R-:W-:-:S13]  /*0260*/  ISETP.GE.U32.AND P1, PT, R2, R8, PT ;  /* 0x000000080200720c */ /* 0x000fda0003f26070 */
[----:B------:R-:W-:Y:S01]  /*0270*/  @P1 VIADD R5, R5, 0x1 ;  /* 0x0000000105051836 */ /* 0x000fe20000000000 */
[----:B------:R-:W-:-:S05]  /*0280*/  @!P2 LOP3.LUT R5, RZ, R8, RZ, 0x33, !PT ;  /* 0x00000008ff05a212 */ /* 0x000fca00078e33ff */
[----:B-1----:R-:W-:-:S05]  /*0290*/  IMAD R7, R5, R58, RZ ;  /* 0x0000003a05077224 */ /* 0x002fca00078e02ff */
[----:B------:R-:W-:-:S13]  /*02a0*/  ISETP.GE.U32.AND P0, PT, R7, R0, PT ;  /* 0x000000000700720c */ /* 0x000fda0003f06070 */
[----:B------:R-:W-:Y:S05]  /*02b0*/  @P0 EXIT ;  /* 0x000000000000094d */ /* 0x000fea0003800000 */
[-C--:B------:R-:W-:Y:S01]  /*02c0*/  IADD3 R50, PT, PT, R5, R7.reuse, RZ ;  /* 0x0000000705327210 */ /* 0x080fe20007ffe0ff */
[----:B------:R-:W-:Y:S01]  /*02d0*/  IMAD.MOV.U32 R59, RZ, RZ, RZ ;  /* 0x000000ffff3b7224 */ /* 0x000fe200078e00ff */
[----:B------:R-:W0:Y:S01]  /*02e0*/  LDCU.64 UR12, c[0x0][0x3a8] ;  /* 0x00007500ff0c77ac */ /* 0x000e220008000a00 */
[----:B------:R-:W-:Y:S01]  /*02f0*/  BSSY.RECONVERGENT B2, `(.L_x_1) ;  /* 0x00001dd000027945 */ /* 0x000fe20003800200 */
[----:B------:R-:W-:Y:S02]  /*0300*/  ISETP.GT.U32.AND P0, PT, R50, R7, PT ;  /* 0x000000073200720c */ /* 0x000fe40003f04070 */
[----:B------:R-:W-:Y:S01]  /*0310*/  CS2R R52, SRZ ;  /* 0x0000000000347805 */ /* 0x000fe2000001ff00 */
[----:B------:R-:W1:Y:S01]  /*0320*/  LDCU.64 UR10, c[0x4][0x48] ;  /* 0x01000900ff0a77ac */ /* 0x000e620008000a00 */
[----:B------:R-:W-:-:S09]  /*0330*/  IMAD.WIDE.U32 R10, R8, UR4, R58 ;  /* 0x00000004080a7c25 */ /* 0x000fd2000f8e003a */
[----:B------:R-:W-:Y:S05]  /*0340*/  @!P0 BRA `(.L_x_2) ;  /* 0x0000001c005c8947 */ /* 0x000fea0003800000 */
[----:B------:R-:W2:Y:S08]  /*0350*/  LDC.64 R60, c[0x0][0x380] ;  /* 0x0000e000ff3c7b82 */ /* 0x000eb00000000a00 */
[----:B------:R-:W3:Y:S08]  /*0360*/  LDC.64 R32, c[0x0][0x388] ;  /* 0x0000e200ff207b82 */ /* 0x000ef00000000a00 */
[----:B------:R-:W4:Y:S01]  /*0370*/  LDC.64 R46, c[0x0][0x3a8] ;  /* 0x0000ea00ff2e7b82 */ /* 0x000f220000000a00 */
[----:B--2---:R-:W-:-:S06]  /*0380*/  IMAD.WIDE R60, R6, 0x8, R60 ;  /* 0x00000008063c7825 */ /* 0x004fcc00078e023c */
[----:B------:R-:W5:Y:S01]  /*0390*/  LDG.E.64.CONSTANT R60, desc[UR6][R60.64] ;  /* 0x000000063c3c7981 */ /* 0x000f62000c1e9b00 */
[----:B---3--:R-:W-:-:S06]  /*03a0*/  IMAD.WIDE R32, R6, 0x8, R32 ;  /* 0x0000000806207825 */ /* 0x008fcc00078e0220 */
[----:B------:R-:W5:Y:S01]  /*03b0*/  LDG.E.64.CONSTANT R32, desc[UR6][R32.64] ;  /* 0x0000000620207981 */ /* 0x000f62000c1e9b00 */
[----:B------:R-:W-:Y:S02]  /*03c0*/  IMAD.MOV.U32 R9, RZ, RZ, R11 ;  /* 0x000000ffff097224 */ /* 0x000fe400078e000b */
[----:B------:R-:W-:-:S03]  /*03d0*/  IMAD.HI.U32 R3, R10, -0x326172a9, RZ ;  /* 0xcd9e8d570a037827 */ /* 0x000fc600078e00ff */
[----:B----4-:R-:W-:Y:S02]  /*03e0*/  LOP3.LUT R4, R9, R47, RZ, 0x3c, !PT ;  /* 0x0000002f09047212 */ /* 0x010fe400078e3cff */
[----:B------:R-:W-:Y:S01]  /*03f0*/  LOP3.LUT R3, R3, R46, RZ, 0x3c, !PT ;  /* 0x0000002e03037212 */ /* 0x000fe200078e3cff */
[----:B------:R-:W-:Y:S02]  /*0400*/  IMAD R12, R10, -0x326172a9, RZ ;  /* 0xcd9e8d570a0c7824 */ /* 0x000fe400078e02ff */
[----:B------:R-:W-:Y:S02]  /*0410*/  VIADD R2, R46, 0x9e3779b9 ;  /* 0x9e3779b92e027836 */ /* 0x000fe40000000000 */
[----:B------:R-:W-:-:S04]  /*0420*/  IMAD.HI.U32 R5, R4, -0x326172a9, RZ ;  /* 0xcd9e8d5704057827 */ /* 0x000fc800078e00ff */
[----:B------:R-:W-:-:S04]  /*0430*/  IMAD.HI.U32 R14, R3, -0x2daee0ad, RZ ;  /* 0xd2511f53030e7827 */ /* 0x000fc800078e00ff */
[----:B------:R-:W-:Y:S01]  /*0440*/  VIADD R11, R47, 0xbb67ae85 ;  /* 0xbb67ae852f0b7836 */ /* 0x000fe20000000000 */
[----:B------:R-:W-:Y:S01]  /*0450*/  LOP3.LUT R2, R2, R12, R5, 0x96, !PT ;  /* 0x0000000c02027212 */ /* 0x000fe200078e9605 */
[----:B------:R-:W-:-:S03]  /*0460*/  IMAD R15, R3, -0x2daee0ad, RZ ;  /* 0xd2511f53030f7824 */ /* 0x000fc600078e02ff */
[----:B------:R-:W-:Y:S01]  /*0470*/  LOP3.LUT R5, R14, R11, RZ, 0x3c, !PT ;  /* 0x0000000b0e057212 */ /* 0x000fe200078e3cff */
[----:B------:R-:W-:Y:S02]  /*0480*/  VIADD R12, R47, 0x76cf5d0a ;  /* 0x76cf5d0a2f0c7836 */ /* 0x000fe40000000000 */
[----:B------:R-:W-:Y:S02]  /*0490*/  IMAD R14, R4, -0x326172a9, RZ ;  /* 0xcd9e8d57040e7824 */ /* 0x000fe400078e02ff */
[----:B------:R-:W-:-:S04]  /*04a0*/  IMAD.HI.U32 R3, R2, -0x2daee0ad, RZ ;  /* 0xd2511f5302037827 */ /* 0x000fc800078e00ff */
[----:B------:R-:W-:-:S04]  /*04b0*/  IMAD.HI.U32 R4, R5, -0x326172a9, RZ ;  /* 0xcd9e8d5705047827 */ /* 0x000fc800078e00ff */
[----:B------:R-:W-:Y:S01]  /*04c0*/  VIADD R13, R46, 0x3c6ef372 ;  /* 0x3c6ef3722e0d7836 */ /* 0x000fe20000000000 */
[----:B------:R-:W-:Y:S01]  /*04d0*/  LOP3.LUT R3, R12, R15, R3, 0x96, !PT ;  /* 0x0000000f0c037212 */ /* 0x000fe200078e9603 */
[----:B------:R-:W-:-:S03]  /*04e0*/  IMAD R15, R5, -0x326172a9, RZ ;  /* 0xcd9e8d57050f7824 */ /* 0x000fc600078e02ff */
[----:B------:R-:W-:Y:S01]  /*04f0*/  LOP3.LUT R4, R13, R14, R4, 0x96, !PT ;  /* 0x0000000e0d047212 */ /* 0x000fe200078e9604 */
[----:B------:R-:W-:Y:S02]  /*0500*/  VIADD R14, R46, 0xdaa66d2b ;  /* 0xdaa66d2b2e0e7836 */ /* 0x000fe40000000000 */
[----:B------:R-:W-:Y:S02]  /*0510*/  IMAD R16, R2, -0x2daee0ad, RZ ;  /* 0xd2511f5302107824 */ /* 0x000fe400078e02ff */
[----:B------:R-:W-:-:S04]  /*0520*/  IMAD.HI.U32 R5, R3, -0x326172a9, RZ ;  /* 0xcd9e8d5703057827 */ /* 0x000fc800078e00ff */
[----:B------:R-:W-:-:S04]  /*0530*/  IMAD.HI.U32 R17, R4, -0x2daee0ad, RZ ;  /* 0xd2511f5304117827 */ /* 0x000fc800078e00ff */
[----:B------:R-:W-:Y:S01]  /*0540*/  VIADD R2, R47, 0x32370b8f ;  /* 0x32370b8f2f027836 */ /* 0x000fe20000000000 */
[----:B------:R-:W-:-:S04]  /*0550*/  LOP3.LUT R5, R14, R15, R5, 0x96, !PT ;  /* 0x0000000f0e057212 */ /* 0x000fc800078e9605 */
[----:B------:R-:W-:Y:S01]  /*0560*/  LOP3.LUT R17, R2, R16, R17, 0x96, !PT ;  /* 0x0000001002117212 */ /* 0x000fe200078e9611 */
[----:B------:R-:W-:Y:S02]  /*0570*/  VIADD R2, R47, 0xed9eba14 ;  /* 0xed9eba142f027836 */ /* 0x000fe40000000000 */
[----:B------:R-:W-:Y:S02]  /*0580*/  IMAD R16, R4, -0x2daee0ad, RZ ;  /* 0xd2511f5304107824 */ /* 0x000fe400078e02ff */
[----:B------:R-:W-:Y:S01]  /*0590*/  IMAD.HI.U32 R19, R5, -0x2daee0ad, RZ ;  /* 0xd2511f5305137827 */ /* 0x000fe200078e00ff */
[----:B------:R-:W-:-:S03]  /*05a0*/  IADD3 R15, PT, PT, R46, 0x78dde6e4, RZ ;  /* 0x78dde6e42e0f7810 */ /* 0x000fc60007ffe0ff */
[----:B------:R-:W-:Y:S02]  /*05b0*/  IMAD R3, R3, -0x326172a9, RZ ;  /* 0xcd9e8d5703037824 */ /* 0x000fe400078e02ff */
[----:B------:R-:W-:Y:S01]  /*05c0*/  IMAD.HI.U32 R4, R17, -0x326172a9, RZ ;  /* 0xcd9e8d5711047827 */ /* 0x000fe200078e00ff */
[----:B------:R-:W-:-:S04]  /*05d0*/  LOP3.LUT R2, R2, R16, R19, 0x96, !PT ;  /* 0x0000001002027212 */ /* 0x000fc800078e9613 */
[----:B------:R-:W-:Y:S01]  /*05e0*/  LOP3.LUT R3, R15, R3, R4, 0x96, !PT ;  /* 0x000000030f037212 */ /* 0x000fe200078e9604 */
[----:B------:R-:W-:Y:S02]  /*05f0*/  IMAD R19, R5, -0x2daee0ad, RZ ;  /* 0xd2511f5305137824 */ /* 0x000fe400078e02ff */
[----:B------:R-:W-:Y:S02]  /*0600*/  VIADD R16, R46, 0x1715609d ;  /* 0x1715609d2e107836 */ /* 0x000fe40000000000 */
[----:B------:R-:W-:Y:S02]  /*0610*/  IMAD R4, R17, -0x326172a9, RZ ;  /* 0xcd9e8d5711047824 */ /* 0x000fe400078e02ff */
[----:B------:R-:W-:-:S04]  /*0620*/  IMAD.HI.U32 R5, R2, -0x326172a9, RZ ;  /* 0xcd9e8d5702057827 */ /* 0x000fc800078e00ff */
[----:B------:R-:W-:-:S04]  /*0630*/  IMAD.HI.U32 R18, R3, -0x2daee0ad, RZ ;  /* 0xd2511f5303127827 */ /* 0x000fc800078e00ff */
[----:B------:R-:W-:Y:S01]  /*0640*/  VIADD R17, R47, 0xa9066899 ;  /* 0xa90668992f117836 */ /* 0x000fe20000000000 */
[----:B------:R-:W-:-:S04]  /*0650*/  LOP3.LUT R4, R16, R4, R5, 0x96, !PT ;  /* 0x0000000410047212 */ /* 0x000fc800078e9605 */
[----:B------:R-:W-:Y:S01]  /*0660*/  LOP3.LUT R5, R17, R19, R18, 0x96, !PT ;  /* 0x0000001311057212 */ /* 0x000fe200078e9612 */
[----:B------:R-:W-:Y:S02]  /*0670*/  IMAD R20, R2, -0x326172a9, RZ ;  /* 0xcd9e8d5702147824 */ /* 0x000fe400078e02ff */
[----:B------:R-:W-:Y:S02]  /*0680*/  IMAD R21, R3, -0x2daee0ad, RZ ;  /* 0xd2511f5303157824 */ /* 0x000fe400078e02ff */
[----:B------:R-:W-:Y:S02]  /*0690*/  VIADD R18, R47, 0x646e171e ;  /* 0x646e171e2f127836 */ /* 0x000fe40000000000 */
[----:B------:R-:W-:-:S04]  /*06a0*/  IMAD.HI.U32 R3, R4, -0x2daee0ad, RZ ;  /* 0xd2511f5304037827 */ /* 0x000fc800078e00ff */
[----:B------:R-:W-:-:S04]  /*06b0*/  IMAD.HI.U32 R2, R5, -0x326172a9, RZ ;  /* 0xcd9e8d5705027827 */ /* 0x000fc800078e00ff */
[----:B------:R-:W-:Y:S01]  /*06c0*/  VIADD R19, R46, 0xb54cda56 ;  /* 0xb54cda562e137836 */ /* 0x000fe20000000000 */
[----:B------:R-:W-:Y:S01]  /*06d0*/  LOP3.LUT R3, R18, R21, R3, 0x96, !PT ;  /* 0x0000001512037212 */ /* 0x000fe200078e9603 */
[----:B------:R-:W-:-:S03]  /*06e0*/  IMAD R21, R4, -0x2daee0ad, RZ ;  /* 0xd2511f5304157824 */ /* 0x000fc600078e02ff */
[----:B------:R-:W-:Y:S01]  /*06f0*/  LOP3.LUT R2, R19, R20, R2, 0x96, !PT ;  /* 0x0000001413027212 */ /* 0x000fe200078e9602 */
[----:B------:R-:W-:Y:S02]  /*0700*/  IMAD R4, R5, -0x326172a9, RZ ;  /* 0xcd9e8d5705047824 */ /* 0x000fe400078e02ff */
[----:B------:R-:W-:Y:S02]  /*0710*/  VIADD R42, R46, 0x5384540f ;  /* 0x5384540f2e2a7836 */ /* 0x000fe40000000000 */
[----:B------:R-:W-:-:S04]  /*0720*/  IMAD.HI.U32 R5, R3, -0x326172a9, RZ ;  /* 0xcd9e8d5703057827 */ /* 0x000fc800078e00ff */
[----:B------:R-:W-:-:S04]  /*0730*/  IMAD.HI.U32 R20, R2, -0x2daee0ad, RZ ;  /* 0xd2511f5302147827 */ /* 0x000fc800078e00ff */
[----:B------:R-:W-:Y:S01]  /*0740*/  VIADD R43, R47, 0x1fd5c5a3 ;  /* 0x1fd5c5a32f2b7836 */ /* 0x000fe20000000000 */
        /* <DEDUP_REMOVED lines=10> */
[----:B------:R-:W-:Y:S01]  /*07f0*/  IMAD R4, R4, -0x2daee0ad, RZ ;  /* 0xd2511f5304047824 */ /* 0x000fe200078e02ff */
[----:B------:R-:W-:Y:S01]  /*0800*/  IADD3 R46, PT, PT, R46, -0x700cb87f, RZ ;  /* 0x8ff347812e2e7810 */ /* 0x000fe20007ffe0ff */
[----:B------:R-:W-:Y:S02]  /*0810*/  IMAD R20, R20, -0x326172a9, RZ ;  /* 0xcd9e8d5714147824 */ /* 0x000fe400078e02ff */
[----:B------:R-:W-:Y:S01]  /*0820*/  IMAD.HI.U32 R3, R5, -0x326172a9, RZ ;  /* 0xcd9e8d5705037827 */ /* 0x000fe200078e00ff */
[----:B------:R-:W-:-:S03]  /*0830*/  DMUL R34, RZ, +INF ;  /* 0x7ff00000ff227828 */ /* 0x000fc60000000000 */
[----:B------:R-:W-:Y:S01]  /*0840*/  IMAD.WIDE.U32 R62, R2, -0x2daee0ad, RZ ;  /* 0xd2511f53023e7825 */ /* 0x000fe200078e00ff */
[----:B------:R-:W-:Y:S03]  /*0850*/  BSSY.RECONVERGENT B1, `(.L_x_3) ;  /* 0x0000185000017945 */ /* 0x000fe60003800200 */
[----:B------:R-:W-:Y:S01]  /*0860*/  VIADD R47, R47, 0x96a522ad ;  /* 0x96a522ad2f2f7836 */ /* 0x000fe20000000000 */
[----:B------:R-:W-:Y:S02]  /*0870*/  LOP3.LUT R48, R46, R20, R3, 0x96, !PT ;  /* 0x000000142e307212 */ /* 0x000fe400078e9603 */
[----:B------:R-:W-:Y:S02]  /*0880*/  CS2R R52, SRZ ;  /* 0x0000000000347805 */ /* 0x000fe4000001ff00 */
[----:B------:R-:W-:Y:S01]  /*0890*/  VIMNMX.U32 R50, PT, PT, R0, R50, PT ;  /* 0x0000003200327248 */ /* 0x000fe20003fe0000 */
[----:B------:R-:W-:Y:S01]  /*08a0*/  IMAD.MOV.U32 R51, RZ, RZ, RZ ;  /* 0x000000ffff337224 */ /* 0x000fe200078e00ff */
[----:B------:R-:W-:Y:S01]  /*08b0*/  LOP3.LUT R49, R47, R4, R63, 0x96, !PT ;  /* 0x000000042f317212 */ /* 0x000fe200078e963f */
[----:B------:R-:W-:-:S02]  /*08c0*/  IMAD.MOV.U32 R57, RZ, RZ, RZ ;  /* 0x000000ffff397224 */ /* 0x000fc400078e00ff */
[----:B------:R-:W-:-:S07]  /*08d0*/  IMAD R54, R5, -0x326172a9, RZ ;  /* 0xcd9e8d5705367824 */ /* 0x000fce00078e02ff */
.L_x_30:
[----:B------:R-:W-:Y:S01]  /*08e0*/  BSSY.RECONVERGENT B0, `(.L_x_4) ;  /* 0x0000174000007945 */ /* 0x000fe20003800200 */
[----:B-----5:R-:W-:Y:S02]  /*08f0*/  IMAD.MOV.U32 R36, RZ, RZ, R60 ;  /* 0x000000ffff247224 */ /* 0x020fe400078e003c */
[----:B------:R-:W-:Y:S02]  /*0900*/  IMAD.MOV.U32 R37, RZ, RZ, R61 ;  /* 0x000000ffff257224 */ /* 0x000fe400078e003d */
[----:B------:R-:W-:Y:S02]  /*0910*/  IMAD.MOV.U32 R38, RZ, RZ, R32 ;  /* 0x000000ffff267224 */ /* 0x000fe400078e0020 */
[----:B------:R-:W-:-:S07]  /*0920*/  IMAD.MOV.U32 R39, RZ, RZ, R33 ;  /* 0x000000ffff277224 */ /* 0x000fce00078e0021 */
.L_x_29:
[----:B------:R-:W-:Y:S01]  /*0930*/  DMUL R20, R38, R38 ;  /* 0x0000002626147228 */ /* 0x000fe20000000000 */
[----:B------:R-:W-:Y:S07]  /*0940*/  BSSY.RECONVERGENT B3, `(.L_x_5) ;  /* 0x0000036000037945 */ /* 0x000fee0003800200 */
[----:B------:R-:W-:-:S08]  /*0950*/  DFMA R20, R36, R36, R20 ;  /* 0x000000242414722b */ /* 0x000fd00000000014 */
[----:B------:R-:W-:-:S14]  /*0960*/  DSETP.GT.AND P0, PT, R20, 1, PT ;  /* 0x3ff000001400742a */ /* 0x000fdc0003f04000 */
[----:B------:R-:W-:Y:S05]  /*0970*/  @!P0 BRA `(.L_x_6) ;  /* 0x0000000000c88947 */ /* 0x000fea0003800000 */
[----:B------:R-:W2:Y:S01]  /*0980*/  MUFU.RCP64H R5, R21 ;  /* 0x0000001500057308 */ /* 0x000ea20000001800 */
[----:B------:R-:W-:Y:S01]  /*0990*/  IMAD.MOV.U32 R4, RZ, RZ, 0x1 ;  /* 0x00000001ff047424 */ /* 0x000fe200078e00ff */
[----:B------:R-:W-:Y:S01]  /*09a0*/  FSETP.GEU.AND P1, PT, |R37|, 6.5827683646048100446e-37, PT ;  /* 0x036000002500780b */ /* 0x000fe20003f2e200 */
[----:B------:R-:W-:Y:S04]  /*09b0*/  BSSY.RECONVERGENT B4, `(.L_x_7) ;  /* 0x0000014000047945 */ /* 0x000fe80003800200 */
[----:B--2---:R-:W-:-:S08]  /*09c0*/  DFMA R2, -R20, R4, 1 ;  /* 0x3ff000001402742b */ /* 0x004fd00000000104 */
[----:B------:R-:W-:-:S08]  /*09d0*/  DFMA R2, R2, R2, R2 ;  /* 0x000000020202722b */ /* 0x000fd00000000002 */
[----:B------:R-:W-:-:S08]  /*09e0*/  DFMA R2, R4, R2, R4 ;  /* 0x000000020402722b */ /* 0x000fd00000000004 */
[----:B------:R-:W-:-:S08]  /*09f0*/  DFMA R22, -R20, R2, 1 ;  /* 0x3ff000001416742b */ /* 0x000fd00000000102 */
[----:B------:R-:W-:-:S08]  /*0a00*/  DFMA R22, R2, R22, R2 ;  /* 0x000000160216722b */ /* 0x000fd00000000002 */
[----:B------:R-:W-:-:S08]  /*0a10*/  DMUL R4, R36, R22 ;  /* 0x0000001624047228 */ /* 0x000fd00000000000 */
[----:B------:R-:W-:-:S08]  /*0a20*/  DFMA R2, -R20, R4, R36 ;  /* 0x000000041402722b */ /* 0x000fd00000000124 */
[----:B------:R-:W-:-:S10]  /*0a30*/  DFMA R2, R22, R2, R4 ;  /* 0x000000021602722b */ /* 0x000fd40000000004 */
[----:B------:R-:W-:-:S05]  /*0a40*/  FFMA R4, RZ, R21, R3 ;  /* 0x00000015ff047223 */ /* 0x000fca0000000003 */
[----:B------:R-:W-:-:S13]  /*0a50*/  FSETP.GT.AND P0, PT, |R4|, 1.469367938527859385e-39, PT ;  /* 0x001000000400780b */ /* 0x000fda0003f04200 */
[----:B------:R-:W-:Y:S05]  /*0a60*/  @P0 BRA P1, `(.L_x_8) ;  /* 0x0000000000200947 */ /* 0x000fea0000800000 */
[----:B------:R-:W-:Y:S01]  /*0a70*/  MOV R4, R36 ;  /* 0x0000002400047202 */ /* 0x000fe20000000f00 */
[----:B------:R-:W-:Y:S01]  /*0a80*/  IMAD.MOV.U32 R5, RZ, RZ, R37 ;  /* 0x000000ffff057224 */ /* 0x000fe200078e0025 */
[----:B------:R-:W-:Y:S01]  /*0a90*/  MOV R56, 0xad0 ;  /* 0x00000ad000387802 */ /* 0x000fe20000000f00 */
[----:B------:R-:W-:Y:S02]  /*0aa0*/  IMAD.MOV.U32 R2, RZ, RZ, R20 ;  /* 0x000000ffff027224 */ /* 0x000fe400078e0014 */
[----:B------:R-:W-:-:S07]  /*0ab0*/  IMAD.MOV.U32 R3, RZ, RZ, R21 ;  /* 0x000000ffff037224 */ /* 0x000fce00078e0015 */
[----:B01----:R-:W-:Y:S05]  /*0ac0*/  CALL.REL.NOINC `($__internal_0_$__cuda_sm20_div_rn_f64_full) ;  /* 0x0000001800507944 */ /* 0x003fea0003c00000 */
[----:B------:R-:W-:Y:S02]  /*0ad0*/  IMAD.MOV.U32 R2, RZ, RZ, R4 ;  /* 0x000000ffff027224 */ /* 0x000fe400078e0004 */
[----:B------:R-:W-:-:S07]  /*0ae0*/  IMAD.MOV.U32 R3, RZ, RZ, R5 ;  /* 0x000000ffff037224 */ /* 0x000fce00078e0005 */
.L_x_8:
[----:B01----:R-:W-:Y:S05]  /*0af0*/  BSYNC.RECONVERGENT B4 ;  /* 0x0000000000047941 */ /* 0x003fea0003800200 */
.L_x_7:
[----:B------:R-:W0:Y:S01]  /*0b00*/  MUFU.RCP64H R5, R21 ;  /* 0x0000001500057308 */ /* 0x000e220000001800 */
[----:B------:R-:W-:Y:S01]  /*0b10*/  IMAD.MOV.U32 R4, RZ, RZ, 0x1 ;  /* 0x00000001ff047424 */ /* 0x000fe200078e00ff */
[----:B------:R-:W-:Y:S01]  /*0b20*/  FSETP.GEU.AND P1, PT, |R39|, 6.5827683646048100446e-37, PT ;  /* 0x036000002700780b */ /* 0x000fe20003f2e200 */
[----:B------:R-:W-:Y:S01]  /*0b30*/  BSSY.RECONVERGENT B4, `(.L_x_9) ;  /* 0x0000014000047945 */ /* 0x000fe20003800200 */
[----:B------:R-:W-:Y:S02]  /*0b40*/  IMAD.MOV.U32 R36, RZ, RZ, R2 ;  /* 0x000000ffff247224 */ /* 0x000fe400078e0002 */
[----:B------:R-:W-:Y:S01]  /*0b50*/  IMAD.MOV.U32 R37, RZ, RZ, R3 ;  /* 0x000000ffff257224 */ /* 0x000fe200078e0003 */
[----:B0-----:R-:W-:-:S08]  /*0b60*/  DFMA R22, -R20, R4, 1 ;  /* 0x3ff000001416742b */ /* 0x001fd00000000104 */
        /* <DEDUP_REMOVED lines=15> */
[----:B------:R-:W-:Y:S05]  /*0c60*/  CALL.REL.NOINC `($__internal_0_$__cuda_sm20_div_rn_f64_full) ;  /* 0x0000001400e87944 */ /* 0x000fea0003c00000 */
.L_x_10:
[----:B------:R-:W-:Y:S05]  /*0c70*/  BSYNC.RECONVERGENT B4 ;  /* 0x0000000000047941 */ /* 0x000fea0003800200 */
.L_x_9:
[----:B------:R-:W-:Y:S02]  /*0c80*/  IMAD.MOV.U32 R38, RZ, RZ, R4 ;  /* 0x000000ffff267224 */ /* 0x000fe400078e0004 */
[----:B------:R-:W-:-:S07]  /*0c90*/  IMAD.MOV.U32 R39, RZ, RZ, R5 ;  /* 0x000000ffff277224 */ /* 0x000fce00078e0005 */
.L_x_6:
[----:B01----:R-:W-:Y:S05]  /*0ca0*/  BSYNC.RECONVERGENT B3 ;  /* 0x0000000000037941 */ /* 0x003fea0003800200 */
.L_x_5:
[----:B------:R-:W-:Y:S01]  /*0cb0*/  UMOV UR4, 0x742c2655 ;  /* 0x742c265500047882 */ /* 0x000fe20000000000 */
[----:B------:R-:W-:Y:S01]  /*0cc0*/  UMOV UR5, 0x400ddb3d ;  /* 0x400ddb3d00057882 */ /* 0x000fe20000000000 */
[----:B------:R-:W-:Y:S01]  /*0cd0*/  DSETP.GE.AND P0, PT, R38, RZ, PT ;  /* 0x000000ff2600722a */ /* 0x000fe20003f06000 */
[----:B------:R-:W-:Y:S01]  /*0ce0*/  BSSY.RECONVERGENT B3, `(.L_x_11) ;  /* 0x0000064000037945 */ /* 0x000fe20003800200 */
[C---:B------:R-:W-:Y:S01]  /*0cf0*/  DMUL R2, R36.reuse, UR4 ;  /* 0x0000000424027c28 */ /* 0x040fe20008000000 */
[----:B------:R-:W-:Y:S01]  /*0d00*/  UMOV UR4, 0x5e9ecd56 ;  /* 0x5e9ecd5600047882 */ /* 0x000fe20000000000 */
[----:B------:R-:W-:Y:S02]  /*0d10*/  UMOV UR5, 0x3fd12614 ;  /* 0x3fd1261400057882 */ /* 0x000fe40000000000 */
[C---:B------:R-:W-:Y:S02]  /*0d20*/  DMUL R4, R36.reuse, UR4 ;  /* 0x0000000424047c28 */ /* 0x040fe40008000000 */
[----:B------:R-:W-:-:S02]  /*0d30*/  DSETP.LTU.OR P0, PT, R36, RZ, !P0 ;  /* 0x000000ff2400722a */ /* 0x000fc40004709400 */
[----:B------:R-:W-:-:S06]  /*0d40*/  DSETP.GEU.AND P1, PT, R38, R2, PT ;  /* 0x000000022600722a */ /* 0x000fcc0003f2e000 */
[----:B------:R-:W-:-:S06]  /*0d50*/  DSETP.LT.AND P1, PT, R4, R38, !P1 ;  /* 0x000000260400722a */ /* 0x000fcc0004f21000 */
[----:B------:R-:W-:-:S13]  /*0d60*/  PLOP3.LUT P0, PT, P0, P1, PT, 0xf8, 0x8f ;  /* 0x00000000008f781c */ /* 0x000fda0000703f70 */
[----:B------:R-:W-:Y:S05]  /*0d70*/  @P0 BRA `(.L_x_12) ;  /* 0x0000000000700947 */ /* 0x000fea0003800000 */
[----:B------:R-:W0:Y:S01]  /*0d80*/  MUFU.RSQ64H R27, R21 ;  /* 0x00000015001b7308 */ /* 0x000e220000001c00 */
[----:B------:R-:W-:Y:S01]  /*0d90*/  VIADD R26, R21, 0xfcb00000 ;  /* 0xfcb00000151a7836 */ /* 0x000fe20000000000 */
[----:B------:R-:W-:Y:S01]  /*0da0*/  BSSY.RECONVERGENT B4, `(.L_x_13) ;  /* 0x0000017000047945 */ /* 0x000fe20003800200 */
[----:B------:R-:W-:Y:S02]  /*0db0*/  IMAD.MOV.U32 R2, RZ, RZ, 0x0 ;  /* 0x00000000ff027424 */ /* 0x000fe400078e00ff */
[----:B------:R-:W-:Y:S01]  /*0dc0*/  IMAD.MOV.U32 R3, RZ, RZ, 0x3fd80000 ;  /* 0x3fd80000ff037424 */ /* 0x000fe200078e00ff */
[----:B------:R-:W-:Y:S01]  /*0dd0*/  ISETP.GE.U32.AND P0, PT, R26, 0x7ca00000, PT ;  /* 0x7ca000001a00780c */ /* 0x000fe20003f06070 */
[----:B0-----:R-:W-:-:S08]  /*0de0*/  DMUL R4, R26, R26 ;  /* 0x0000001a1a047228 */ /* 0x001fd00000000000 */
[----:B------:R-:W-:-:S08]  /*0df0*/  DFMA R4, R20, -R4, 1 ;  /* 0x3ff000001404742b */ /* 0x000fd00000000804 */
[----:B------:R-:W-:Y:S02]  /*0e00*/  DFMA R2, R4, R2, 0.5 ;  /* 0x3fe000000402742b */ /* 0x000fe40000000002 */
[----:B------:R-:W-:-:S08]  /*0e10*/  DMUL R22, R26, R4 ;  /* 0x000000041a167228 */ /* 0x000fd00000000000 */
[----:B------:R-:W-:-:S08]  /*0e20*/  DFMA R22, R2, R22, R26 ;  /* 0x000000160216722b */ /* 0x000fd0000000001a */
[----:B------:R-:W-:Y:S02]  /*0e30*/  DMUL R4, R20, R22 ;  /* 0x0000001614047228 */ /* 0x000fe40000000000 */
[----:B------:R-:W-:Y:S01]  /*0e40*/  IADD3 R25, PT, PT, R23, -0x100000, RZ ;  /* 0xfff0000017197810 */ /* 0x000fe20007ffe0ff */
[----:B------:R-:W-:-:S05]  /*0e50*/  IMAD.MOV.U32 R24, RZ, RZ, R22 ;  /* 0x000000ffff187224 */ /* 0x000fca00078e0016 */
[----:B------:R-:W-:-:S08]  /*0e60*/  DFMA R2, R4, -R4, R20 ;  /* 0x800000040402722b */ /* 0x000fd00000000014 */
[----:B------:R-:W-:Y:S01]  /*0e70*/  DFMA R40, R2, R24, R4 ;  /* 0x000000180228722b */ /* 0x000fe20000000004 */
[----:B------:R-:W-:Y:S10]  /*0e80*/  @!P0 BRA `(.L_x_14) ;  /* 0x0000000000208947 */ /* 0x000ff40003800000 */
[----:B------:R-:W-:Y:S01]  /*0e90*/  IMAD.MOV.U32 R27, RZ, RZ, R22 ;  /* 0x000000ffff1b7224 */ /* 0x000fe200078e0016 */
[----:B------:R-:W-:Y:S01]  /*0ea0*/  MOV R24, 0xf10 ;  /* 0x00000f1000187802 */ /* 0x000fe20000000f00 */
[----:B------:R-:W-:Y:S02]  /*0eb0*/  IMAD.MOV.U32 R22, RZ, RZ, R20 ;  /* 0x000000ffff167224 */ /* 0x000fe400078e0014 */
[----:B------:R-:W-:Y:S02]  /*0ec0*/  IMAD.MOV.U32 R20, RZ, RZ, R2 ;  /* 0x000000ffff147224 */ /* 0x000fe400078e0002 */
[----:B------:R-:W-:Y:S02]  /*0ed0*/  IMAD.MOV.U32 R23, RZ, RZ, R21 ;  /* 0x000000ffff177224 */ /* 0x000fe400078e0015 */
[----:B------:R-:W-:Y:S02]  /*0ee0*/  IMAD.MOV.U32 R2, RZ, RZ, R4 ;  /* 0x000000ffff027224 */ /* 0x000fe400078e0004 */
[----:B------:R-:W-:-:S07]  /*0ef0*/  IMAD.MOV.U32 R29, RZ, RZ, R5 ;  /* 0x000000ffff1d7224 */ /* 0x000fce00078e0005 */
[----:B------:R-:W-:Y:S05]  /*0f00*/  CALL.REL.NOINC `($__internal_1_$__cuda_sm20_dsqrt_rn_f64_mediumpath_v1) ;  /* 0x0000001800b47944 */ /* 0x000fea0003c00000 */
.L_x_14:
[----:B------:R-:W-:Y:S05]  /*0f10*/  BSYNC.RECONVERGENT B4 ;  /* 0x0000000000047941 */ /* 0x000fea0003800200 */
.L_x_13:
[----:B------:R-:W-:Y:S01]  /*0f20*/  DADD R40, -R40, 1 ;  /* 0x3ff0000028287429 */ /* 0x000fe20000000100 */
[----:B------:R-:W-:Y:S10]  /*0f30*/  BRA `(.L_x_15) ;  /* 0x0000000000f87947 */ /* 0x000ff40003800000 */
.L_x_12:
[----:B------:R-:W-:Y:S01]  /*0f40*/  UMOV UR4, 0x47478005 ;  /* 0x4747800500047882 */ /* 0x000fe20000000000 */
[----:B------:R-:W-:Y:S01]  /*0f50*/  UMOV UR5, 0x3feee8dd ;  /* 0x3feee8dd00057882 */ /* 0x000fe20000000000 */
[C---:B------:R-:W-:Y:S01]  /*0f60*/  DADD R2, R38.reuse, -1 ;  /* 0xbff0000026027429 */ /* 0x040fe20000000000 */
[----:B------:R-:W-:Y:S01]  /*0f70*/  UMOV UR8, 0xc192552e ;  /* 0xc192552e00087882 */ /* 0x000fe20000000000 */
[----:B------:R-:W-:Y:S01]  /*0f80*/  DADD R4, R38, -UR4 ;  /* 0x8000000426047e29 */ /* 0x000fe20008000000 */
[----:B------:R-:W-:Y:S01]  /*0f90*/  UMOV UR9, 0x3fd0907d ;  /* 0x3fd0907d00097882 */ /* 0x000fe20000000000 */
[----:B------:R-:W-:Y:S01]  /*0fa0*/  BSSY.RECONVERGENT B4, `(.L_x_15) ;  /* 0x0000037000047945 */ /* 0x000fe20003800200 */
[----:B------:R-:W-:Y:S02]  /*0fb0*/  DADD R20, R36, -UR8 ;  /* 0x8000000824147e29 */ /* 0x000fe40008000000 */
[----:B------:R-:W-:Y:S02]  /*0fc0*/  DADD R22, R38, -UR8 ;  /* 0x8000000826167e29 */ /* 0x000fe40008000000 */
[----:B------:R-:W-:-:S02]  /*0fd0*/  DMUL R2, R2, R2 ;  /* 0x0000000202027228 */ /* 0x000fc40000000000 */
[----:B------:R-:W-:-:S04]  /*0fe0*/  DMUL R4, R4, R4 ;  /* 0x0000000404047228 */ /* 0x000fc80000000000 */
[----:B------:R-:W-:Y:S02]  /*0ff0*/  DMUL R22, R22, R22 ;  /* 0x0000001616167228 */ /* 0x000fe40000000000 */
[----:B------:R-:W-:Y:S02]  /*1000*/  DFMA R2, R36, R36, R2 ;  /* 0x000000242402722b */ /* 0x000fe40000000002 */
[----:B------:R-:W-:Y:S02]  /*1010*/  DFMA R4, R20, R20, R4 ;  /* 0x000000141404722b */ /* 0x000fe40000000004 */
[----:B------:R-:W-:-:S06]  /*1020*/  DADD R20, R36, -UR4 ;  /* 0x8000000424147e29 */ /* 0x000fcc0008000000 */
[----:B------:R-:W-:Y:S02]  /*1030*/  DSETP.MIN.AND P0, P1, R4, R2, PT ;  /* 0x000000020400722a */ /* 0x000fe40003900000 */
[----:B------:R-:W-:Y:S01]  /*1040*/  DFMA R22, R20, R20, R22 ;  /* 0x000000141416722b */ /* 0x000fe20000000016 */
[----:B------:R-:W-:Y:S01]  /*1050*/  IMAD.MOV.U32 R21, RZ, RZ, R3 ;  /* 0x000000ffff157224 */ /* 0x000fe200078e0003 */
[----:B------:R-:W-:Y:S02]  /*1060*/  MOV R20, R5 ;  /* 0x0000000500147202 */ /* 0x000fe40000000f00 */
[----:B------:R-:W-:Y:S01]  /*1070*/  SEL R2, R4, R2, P0 ;  /* 0x0000000204027207 */ /* 0x000fe20000000000 */
[----:B------:R-:W-:Y:S01]  /*1080*/  DMUL R4, R38, R38 ;  /* 0x0000002626047228 */ /* 0x000fe20000000000 */
[----:B------:R-:W-:-:S06]  /*1090*/  FSEL R25, R20, R21, P0 ;  /* 0x0000001514197208 */ /* 0x000fcc0000000000 */
[----:B------:R-:W-:Y:S01]  /*10a0*/  @P1 LOP3.LUT R25, R21, 0x80000, RZ, 0xfc, !PT ;  /* 0x0008000015191812 */ /* 0x000fe200078efcff */
[----:B------:R-:W-:-:S04]  /*10b0*/  DADD R20, R36, -1 ;  /* 0xbff0000024147429 */ /* 0x000fc80000000000 */
[----:B------:R-:W-:-:S04]  /*10c0*/  IMAD.MOV.U32 R3, RZ, RZ, R25 ;  /* 0x000000ffff037224 */ /* 0x000fc800078e0019 */
[----:B------:R-:W-:Y:S02]  /*10d0*/  DFMA R4, R20, R20, R4 ;  /* 0x000000141404722b */ /* 0x000fe40000000004 */
[----:B------:R-:W-:Y:S01]  /*10e0*/  DSETP.MIN.AND P0, P1, R22, R2, PT ;  /* 0x000000021600722a */ /* 0x000fe20003900000 */
[----:B------:R-:W-:Y:S02]  /*10f0*/  IMAD.MOV.U32 R20, RZ, RZ, R23 ;  /* 0x000000ffff147224 */ /* 0x000fe400078e0017 */
[----:B------:R-:W-:-:S03]  /*1100*/  IMAD.MOV.U32 R21, RZ, RZ, R3 ;  /* 0x000000ffff157224 */ /* 0x000fc600078e0003 */
[----:B------:R-:W-:Y:S02]  /*1110*/  SEL R2, R22, R2, P0 ;  /* 0x0000000216027207 */ /* 0x000fe40000000000 */
[----:B------:R-:W-:Y:S01]  /*1120*/  FSEL R25, R20, R21, P0 ;  /* 0x0000001514197208 */ /* 0x000fe20000000000 */
[----:B------:R-:W-:-:S05]  /*1130*/  IMAD.MOV.U32 R20, RZ, RZ, R5 ;  /* 0x000000ffff147224 */ /* 0x000fca00078e0005 */
[----:B------:R-:W-:-:S05]  /*1140*/  @P1 LOP3.LUT R25, R21, 0x80000, RZ, 0xfc, !PT ;  /* 0x0008000015191812 */ /* 0x000fca00078efcff */
[----:B------:R-:W-:-:S04]  /*1150*/  IMAD.MOV.U32 R3, RZ, RZ, R25 ;  /* 0x000000ffff037224 */ /* 0x000fc800078e0019 */
[----:B------:R-:W-:Y:S02]  /*1160*/  IMAD.MOV.U32 R21, RZ, RZ, R3 ;  /* 0x000000ffff157224 */ /* 0x000fe400078e0003 */
[----:B------:R-:W-:Y:S01]  /*1170*/  DSETP.MIN.AND P0, P1, R4, R2, PT ;  /* 0x000000020400722a */ /* 0x000fe20003900000 */
[----:B------:R-:W-:-:S05]  /*1180*/  MOV R3, 0x3fd80000 ;  /* 0x3fd8000000037802 */ /* 0x000fca0000000f00 */
[----:B------:R-:W-:Y:S02]  /*1190*/  FSEL R23, R20, R21, P0 ;  /* 0x0000001514177208 */ /* 0x000fe40000000000 */
[----:B------:R-:W-:Y:S01]  /*11a0*/  SEL R22, R4, R2, P0 ;  /* 0x0000000204167207 */ /* 0x000fe20000000000 */
[----:B------:R-:W-:-:S05]  /*11b0*/  IMAD.MOV.U32 R2, RZ, RZ, 0x0 ;  /* 0x00000000ff027424 */ /* 0x000fca00078e00ff */
[----:B------:R-:W-:-:S04]  /*11c0*/  @P1 LOP3.LUT R23, R21, 0x80000, RZ, 0xfc, !PT ;  /* 0x0008000015171812 */ /* 0x000fc800078efcff */
[----:B------:R-:W0:Y:S01]  /*11d0*/  MUFU.RSQ64H R27, R23 ;  /* 0x00000017001b7308 */ /* 0x000e220000001c00 */
[----:B------:R-:W-:-:S05]  /*11e0*/  VIADD R26, R23, 0xfcb00000 ;  /* 0xfcb00000171a7836 */ /* 0x000fca0000000000 */
[----:B------:R-:W-:Y:S01]  /*11f0*/  ISETP.GE.U32.AND P0, PT, R26, 0x7ca00000, PT ;  /* 0x7ca000001a00780c */ /* 0x000fe20003f06070 */
[----:B0-----:R-:W-:-:S08]  /*1200*/  DMUL R4, R26, R26 ;  /* 0x0000001a1a047228 */ /* 0x001fd00000000000 */
[----:B------:R-:W-:-:S08]  /*1210*/  DFMA R4, R22, -R4, 1 ;  /* 0x3ff000001604742b */ /* 0x000fd00000000804 */
[----:B------:R-:W-:Y:S02]  /*1220*/  DFMA R2, R4, R2, 0.5 ;  /* 0x3fe000000402742b */ /* 0x000fe40000000002 */
[----:B------:R-:W-:-:S08]  /*1230*/  DMUL R20, R26, R4 ;  /* 0x000000041a147228 */ /* 0x000fd00000000000 */
[----:B------:R-:W-:-:S08]  /*1240*/  DFMA R20, R2, R20, R26 ;  /* 0x000000140214722b */ /* 0x000fd0000000001a */
[----:B------:R-:W-:Y:S02]  /*1250*/  DMUL R4, R22, R20 ;  /* 0x0000001416047228 */ /* 0x000fe40000000000 */
[----:B------:R-:W-:Y:S02]  /*1260*/  VIADD R25, R21, 0xfff00000 ;  /* 0xfff0000015197836 */ /* 0x000fe40000000000 */
[----:B------:R-:W-:-:S04]  /*1270*/  IMAD.MOV.U32 R24, RZ, RZ, R20 ;  /* 0x000000ffff187224 */ /* 0x000fc800078e0014 */
[----:B------:R-:W-:-:S08]  /*1280*/  DFMA R2, R4, -R4, R22 ;  /* 0x800000040402722b */ /* 0x000fd00000000016 */
[----:B------:R-:W-:Y:S01]  /*1290*/  DFMA R40, R2, R24, R4 ;  /* 0x000000180228722b */ /* 0x000fe20000000004 */
[----:B------:R-:W-:Y:S10]  /*12a0*/  @!P0 BRA `(.L_x_16) ;  /* 0x0000000000188947 */ /* 0x000ff40003800000 */
[----:B------:R-:W-:Y:S01]  /*12b0*/  IMAD.MOV.U32 R27, RZ, RZ, R20 ;  /* 0x000000ffff1b7224 */ /* 0x000fe200078e0014 */
[----:B------:R-:W-:Y:S01]  /*12c0*/  MOV R24, 0x1310 ;  /* 0x0000131000187802 */ /* 0x000fe20000000f00 */
[----:B------:R-:W-:Y:S02]  /*12d0*/  IMAD.MOV.U32 R20, RZ, RZ, R2 ;  /* 0x000000ffff147224 */ /* 0x000fe400078e0002 */
[----:B------:R-:W-:Y:S02]  /*12e0*/  IMAD.MOV.U32 R2, RZ, RZ, R4 ;  /* 0x000000ffff027224 */ /* 0x000fe400078e0004 */
[----:B------:R-:W-:-:S07]  /*12f0*/  IMAD.MOV.U32 R29, RZ, RZ, R5 ;  /* 0x000000ffff1d7224 */ /* 0x000fce00078e0005 */
[----:B------:R-:W-:Y:S05]  /*1300*/  CALL.REL.NOINC `($__internal_1_$__cuda_sm20_dsqrt_rn_f64_mediumpath_v1) ;  /* 0x0000001400b47944 */ /* 0x000fea0003c00000 */
.L_x_16:
[----:B------:R-:W-:Y:S05]  /*1310*/  BSYNC.RECONVERGENT B4 ;  /* 0x0000000000047941 */ /* 0x000fea0003800200 */
.L_x_15:
[----:B------:R-:W-:Y:S05]  /*1320*/  BSYNC.RECONVERGENT B3 ;  /* 0x0000000000037941 */ /* 0x000fea0003800200 */
.L_x_11:
[----:B------:R-:W-:Y:S01]  /*1330*/  UMOV UR4, 0xa0b5ed8d ;  /* 0xa0b5ed8d00047882 */ /* 0x000fe20000000000 */
[----:B------:R-:W-:Y:S02]  /*1340*/  UMOV UR5, 0x3eb0c6f7 ;  /* 0x3eb0c6f700057882 */ /* 0x000fe40000000000 */
[----:B------:R-:W-:-:S14]  /*1350*/  DSETP.GEU.AND P0, PT, R40, UR4, PT ;  /* 0x0000000428007e2a */ /* 0x000fdc000bf0e000 */
[----:B------:R-:W-:Y:S05]  /*1360*/  @!P0 BRA `(.L_x_17) ;  /* 0x0000000c002c8947 */ /* 0x000fea0003800000 */
[----:B------:R-:W-:Y:S01]  /*1370*/  ISETP.NE.AND P0, PT, R57, 0x1, PT ;  /* 0x000000013900780c */ /* 0x000fe20003f05270 */
[----:B------:R-:W-:Y:S01]  /*1380*/  BSSY.RECONVERGENT B3, `(.L_x_18) ;  /* 0x0000049000037945 */ /* 0x000fe20003800200 */
[----:B------:R-:W-:Y:S01]  /*1390*/  IMAD.MOV.U32 R55, RZ, RZ, 0x2 ;  /* 0x00000002ff377424 */ /* 0x000fe200078e00ff */
[----:B------:R-:W-:Y:S01]  /*13a0*/  MOV R56, R62 ;  /* 0x0000003e00387202 */ /* 0x000fe20000000f00 */
[----:B------:R-:W-:-:S09]  /*13b0*/  IMAD.MOV.U32 R4, RZ, RZ, R54 ;  /* 0x000000ffff047224 */ /* 0x000fd200078e0036 */
[----:B------:R-:W-:Y:S05]  /*13c0*/  @!P0 BRA `(.L_x_19) ;  /* 0x0000000400108947 */ /* 0x000fea0003800000 */
[----:B------:R-:W-:-:S13]  /*13d0*/  ISETP.NE.AND P0, PT, R57, 0x3, PT ;  /* 0x000000033900780c */ /* 0x000fda0003f05270 */
[----:B------:R-:W-:Y:S05]  /*13e0*/  @!P0 BRA `(.L_x_20) ;  /* 0x0000000000208947 */ /* 0x000fea0003800000 */
[----:B------:R-:W-:-:S13]  /*13f0*/  ISETP.NE.AND P0, PT, R57, 0x2, PT ;  /* 0x000000023900780c */ /* 0x000fda0003f05270 */
[----:B------:R-:W-:Y:S02]  /*1400*/  @!P0 IMAD.MOV.U32 R55, RZ, RZ, 0x3 ;  /* 0x00000003ff378424 */ /* 0x000fe400078e00ff */
[--C-:B------:R-:W-:Y:S02]  /*1410*/  @!P0 IMAD.MOV.U32 R56, RZ, RZ, R62.reuse ;  /* 0x000000ffff388224 */ /* 0x100fe400078e003e */
[----:B------:R-:W-:Y:S02]  /*1420*/  @!P0 IMAD.MOV.U32 R4, RZ, RZ, R49 ;  /* 0x000000ffff048224 */ /* 0x000fe400078e0031 */
[----:B------:R-:W-:Y:S02]  /*1430*/  @P0 VIADD R55, R57, 0x1 ;  /* 0x0000000139370836 */ /* 0x000fe40000000000 */
[----:B------:R-:W-:Y:S02]  /*1440*/  @P0 IMAD.MOV.U32 R56, RZ, RZ, R62 ;  /* 0x000000ffff380224 */ /* 0x000fe400078e003e */
[----:B------:R-:W-:Y:S01]  /*1450*/  @P0 IMAD.MOV.U32 R4, RZ, RZ, R48 ;  /* 0x000000ffff040224 */ /* 0x000fe200078e0030 */
[----:B------:R-:W-:Y:S06]  /*1460*/  BRA `(.L_x_19) ;  /* 0x0000000000e87947 */ /* 0x000fec0003800000 */
.L_x_20:
[----:B------:R-:W-:Y:S01]  /*1470*/  VIADD R51, R51, 0x1 ;  /* 0x0000000133337836 */ /* 0x000fe20000000000 */
[----:B------:R-:W-:Y:S03]  /*1480*/  BSSY.RECONVERGENT B4, `(.L_x_21) ;  /* 0x000000c000047945 */ /* 0x000fe60003800200 */
[C---:B------:R-:W-:Y:S01]  /*1490*/  IMAD.WIDE.U32 R22, R51.reuse, -0x2daee0ad, RZ ;  /* 0xd2511f5333167825 */ /* 0x040fe200078e00ff */
[----:B------:R-:W-:-:S13]  /*14a0*/  ISETP.NE.AND P0, PT, R51, RZ, PT ;  /* 0x000000ff3300720c */ /* 0x000fda0003f05270 */
[----:B------:R-:W-:Y:S05]  /*14b0*/  @P0 BRA `(.L_x_22) ;  /* 0x0000000000200947 */ /* 0x000fea0003800000 */
[----:B------:R-:W-:-:S05]  /*14c0*/  VIADD R53, R53, 0x1 ;  /* 0x0000000135357836 */ /* 0x000fca0000000000 */
[----:B------:R-:W-:-:S13]  /*14d0*/  ISETP.NE.AND P0, PT, R53, RZ, PT ;  /* 0x000000ff3500720c */ /* 0x000fda0003f05270 */
[----:B------:R-:W-:Y:S01]  /*14e0*/  @!P0 IADD3 R10, PT, PT, R10, 0x1, RZ ;  /* 0x000000010a0a8810 */ /* 0x000fe20007ffe0ff */
[----:B------:R-:W-:Y:S02]  /*14f0*/  @!P0 VIADD R2, R9, 0x1 ;  /* 0x0000000109028836 */ /* 0x000fe40000000000 */
[----:B------:R-:W-:Y:S01]  /*1500*/  @!P0 IMAD.MOV.U32 R53, RZ, RZ, RZ ;  /* 0x000000ffff358224 */ /* 0x000fe200078e00ff */
[----:B------:R-:W-:-:S13]  /*1510*/  ISETP.NE.AND P1, PT, R10, RZ, !P0 ;  /* 0x000000ff0a00720c */ /* 0x000fda0004725270 */
[----:B------:R-:W-:-:S04]  /*1520*/  @P1 IMAD.MOV R2, RZ, RZ, R9 ;  /* 0x000000ffff021224 */ /* 0x000fc800078e0209 */
[----:B------:R-:W-:-:S07]  /*1530*/  @!P0 IMAD.MOV.U32 R9, RZ, RZ, R2 ;  /* 0x000000ffff098224 */ /* 0x000fce00078e0002 */
.L_x_22:
[----:B------:R-:W-:Y:S05]  /*1540*/  BSYNC.RECONVERGENT B4 ;  /* 0x0000000000047941 */ /* 0x000fea0003800200 */
.L_x_21:
[----:B------:R-:W-:Y:S01]  /*1550*/  IMAD.WIDE.U32 R2, R10, -0x326172a9, RZ ;  /* 0xcd9e8d570a027825 */ /* 0x000fe200078e00ff */
[----:B------:R-:W-:Y:S01]  /*1560*/  LOP3.LUT R4, R9, UR13, R23, 0x96, !PT ;  /* 0x0000000d09047c12 */ /* 0x000fe2000f8e9617 */
[----:B------:R-:W-:-:S03]  /*1570*/  UIADD3 UR4, UPT, UPT, UR12, -0x61c88647, URZ ;  /* 0x9e3779b90c047890 */ /* 0x000fc6000fffe0ff */
[----:B------:R-:W-:Y:S01]  /*1580*/  LOP3.LUT R20, R53, UR12, R3, 0x96, !PT ;  /* 0x0000000c35147c12 */ /* 0x000fe2000f8e9603 */
[----:B------:R-:W-:-:S04]  /*1590*/  IMAD.WIDE.U32 R4, R4, -0x326172a9, RZ ;  /* 0xcd9e8d5704047825 */ /* 0x000fc800078e00ff */
[----:B------:R-:W-:Y:S01]  /*15a0*/  IMAD.WIDE.U32 R20, R20, -0x2daee0ad, RZ ;  /* 0xd2511f5314147825 */ /* 0x000fe200078e00ff */
[----:B------:R-:W-:Y:S01]  /*15b0*/  LOP3.LUT R23, R2, UR4, R5, 0x96, !PT ;  /* 0x0000000402177c12 */ /* 0x000fe2000f8e9605 */
[----:B------:R-:W-:-:S03]  /*15c0*/  UIADD3 UR4, UPT, UPT, UR13, 0x32370b8f, URZ ;  /* 0x32370b8f0d047890 */ /* 0x000fc6000fffe0ff */
[----:B------:R-:W-:Y:S01]  /*15d0*/  LOP3.LUT R2, R11, R22, R21, 0x96, !PT ;  /* 0x000000160b027212 */ /* 0x000fe200078e9615 */
[----:B------:R-:W-:-:S04]  /*15e0*/  IMAD.WIDE.U32 R22, R23, -0x2daee0ad, RZ ;  /* 0xd2511f5317167825 */ /* 0x000fc800078e00ff */
[----:B------:R-:W-:Y:S01]  /*15f0*/  IMAD.WIDE.U32 R2, R2, -0x326172a9, RZ ;  /* 0xcd9e8d5702027825 */ /* 0x000fe200078e00ff */
[----:B------:R-:W-:-:S04]  /*1600*/  LOP3.LUT R5, R12, R20, R23, 0x96, !PT ;  /* 0x000000140c057212 */ /* 0x000fc800078e9617 */
[----:B------:R-:W-:Y:S01]  /*1610*/  LOP3.LUT R20, R13, R4, R3, 0x96, !PT ;  /* 0x000000040d147212 */ /* 0x000fe200078e9603 */
[----:B------:R-:W-:-:S04]  /*1620*/  IMAD.WIDE.U32 R4, R5, -0x326172a9, RZ ;  /* 0xcd9e8d5705047825 */ /* 0x000fc800078e00ff */
[----:B------:R-:W-:Y:S01]  /*1630*/  IMAD.WIDE.U32 R20, R20, -0x2daee0ad, RZ ;  /* 0xd2511f5314147825 */ /* 0x000fe200078e00ff */
[----:B------:R-:W-:-:S04]  /*1640*/  LOP3.LUT R23, R14, R2, R5, 0x96, !PT ;  /* 0x000000020e177212 */ /* 0x000fc800078e9605 */
[----:B------:R-:W-:Y:S01]  /*1650*/  LOP3.LUT R2, R22, UR4, R21, 0x96, !PT ;  /* 0x0000000416027c12 */ /* 0x000fe2000f8e9615 */
[----:B------:R-:W-:Y:S01]  /*1660*/  UIADD3 UR4, UPT, UPT, UR13, -0x126145ec, URZ ;  /* 0xed9eba140d047890 */ /* 0x000fe2000fffe0ff */
[----:B------:R-:W-:-:S04]  /*1670*/  IMAD.WIDE.U32 R22, R23, -0x2daee0ad, RZ ;  /* 0xd2511f5317167825 */ /* 0x000fc800078e00ff */
[----:B------:R-:W-:Y:S01]  /*1680*/  IMAD.WIDE.U32 R2, R2, -0x326172a9, RZ ;  /* 0xcd9e8d5702027825 */ /* 0x000fe200078e00ff */
[----:B------:R-:W-:-:S04]  /*1690*/  LOP3.LUT R5, R20, UR4, R23, 0x96, !PT ;  /* 0x0000000414057c12 */ /* 0x000fc8000f8e9617 */
        /* <DEDUP_REMOVED lines=19> */
[----:B------:R-:W-:-:S03]  /*17d0*/  LOP3.LUT R48, R46, R48, R55, 0x96, !PT ;  /* 0x000000302e307212 */ /* 0x000fc600078e9637 */
[----:B------:R-:W-:Y:S01]  /*17e0*/  IMAD.MOV.U32 R4, RZ, RZ, R62 ;  /* 0x000000ffff047224 */ /* 0x000fe200078e003e */
[----:B------:R-:W-:Y:S01]  /*17f0*/  LOP3.LUT R49, R47, R2, R57, 0x96, !PT ;  /* 0x000000022f317212 */ /* 0x000fe200078e9639 */
[----:B------:R-:W-:-:S07]  /*1800*/  IMAD.MOV.U32 R55, RZ, RZ, RZ ;  /* 0x000000ffff377224 */ /* 0x000fce00078e00ff */
.L_x_19:
[----:B------:R-:W-:Y:S05]  /*1810*/  BSYNC.RECONVERGENT B3 ;  /* 0x0000000000037941 */ /* 0x000fea0003800200 */
.L_x_18:
[----:B------:R-:W0:Y:S01]  /*1820*/  I2F.F64.U32 R4, R4 ;  /* 0x0000000400047312 */ /* 0x000e220000201800 */
[----:B------:R-:W-:Y:S01]  /*1830*/  IMAD.MOV.U32 R2, RZ, RZ, 0x0 ;  /* 0x00000000ff027424 */ /* 0x000fe200078e00ff */
[----:B------:R-:W-:Y:S01]  /*1840*/  UMOV UR4, 0x54442d18 ;  /* 0x54442d1800047882 */ /* 0x000fe20000000000 */
[----:B------:R-:W-:Y:S01]  /*1850*/  IMAD.MOV.U32 R3, RZ, RZ, 0x3df00000 ;  /* 0x3df00000ff037424 */ /* 0x000fe200078e00ff */
[----:B------:R-:W-:Y:S01]  /*1860*/  UMOV UR5, 0x400921fb ;  /* 0x400921fb00057882 */ /* 0x000fe20000000000 */
[----:B------:R-:W-:Y:S01]  /*1870*/  BSSY.RECONVERGENT B3, `(.L_x_23) ;  /* 0x0000022000037945 */ /* 0x000fe20003800200 */
[----:B------:R-:W-:Y:S01]  /*1880*/  MOV R57, 0x1 ;  /* 0x0000000100397802 */ /* 0x000fe20000000f00 */
[----:B------:R-:W-:Y:S02]  /*1890*/  IMAD.MOV.U32 R64, RZ, RZ, R34 ;  /* 0x000000ffff407224 */ /* 0x000fe400078e0022 */
[----:B------:R-:W-:Y:S01]  /*18a0*/  IMAD.MOV.U32 R65, RZ, RZ, R35 ;  /* 0x000000ffff417224 */ /* 0x000fe200078e0023 */
[----:B0-----:R-:W-:-:S08]  /*18b0*/  DFMA R2, R4, R2, 2.3283064365386962891e-10 ;  /* 0x3df000000402742b */ /* 0x001fd00000000002 */
[----:B------:R-:W-:-:S08]  /*18c0*/  DADD R62, R2, R2 ;  /* 0x00000000023e7229 */ /* 0x000fd00000000002 */
[----:B------:R-:W-:-:S08]  /*18d0*/  DMUL R62, R62, UR4 ;  /* 0x000000043e3e7c28 */ /* 0x000fd00008000000 */
[----:B------:R-:W-:-:S14]  /*18e0*/  DSETP.NEU.AND P2, PT, R62, +INF , PT ;  /* 0x7ff000003e00742a */ /* 0x000fdc0003f4d000 */
[----:B------:R-:W-:Y:S05]  /*18f0*/  @!P2 BRA `(.L_x_24) ;  /* 0x000000000064a947 */ /* 0x000fea0003800000 */
[----:B------:R-:W-:Y:S01]  /*1900*/  UMOV UR4, 0x6dc9c883 ;  /* 0x6dc9c88300047882 */ /* 0x000fe20000000000 */
[----:B------:R-:W-:Y:S01]  /*1910*/  UMOV UR5, 0x3fe45f30 ;  /* 0x3fe45f3000057882 */ /* 0x000fe20000000000 */
[C---:B------:R-:W-:Y:S01]  /*1920*/  DSETP.GE.AND P0, PT, R62.reuse, 2.14748364800000000000e+09, PT ;  /* 0x41e000003e00742a */ /* 0x040fe20003f06000 */
[----:B------:R-:W-:Y:S01]  /*1930*/  BSSY.RECONVERGENT B4, `(.L_x_25) ;  /* 0x0000014000047945 */ /* 0x000fe20003800200 */
[----:B------:R-:W-:Y:S01]  /*1940*/  DMUL R4, R62, UR4 ;  /* 0x000000043e047c28 */ /* 0x000fe20008000000 */
[----:B------:R-:W-:Y:S01]  /*1950*/  UMOV UR4, 0x54442d18 ;  /* 0x54442d1800047882 */ /* 0x000fe20000000000 */
[----:B------:R-:W-:-:S08]  /*1960*/  UMOV UR5, 0x3ff921fb ;  /* 0x3ff921fb00057882 */ /* 0x000fd00000000000 */
[----:B------:R-:W0:Y:S08]  /*1970*/  F2I.F64 R4, R4 ;  /* 0x0000000400047311 */ /* 0x000e300000301100 */
[----:B0-----:R-:W0:Y:S02]  /*1980*/  I2F.F64 R2, R4 ;  /* 0x0000000400027312 */ /* 0x001e240000201c00 */
[----:B0-----:R-:W-:Y:S01]  /*1990*/  DFMA R64, R2, -UR4, R62 ;  /* 0x8000000402407c2b */ /* 0x001fe2000800003e */
[----:B------:R-:W-:Y:S01]  /*19a0*/  UMOV UR4, 0x33145c00 ;  /* 0x33145c0000047882 */ /* 0x000fe20000000000 */
[----:B------:R-:W-:-:S06]  /*19b0*/  UMOV UR5, 0x3c91a626 ;  /* 0x3c91a62600057882 */ /* 0x000fcc0000000000 */
[----:B------:R-:W-:Y:S01]  /*19c0*/  DFMA R64, R2, -UR4, R64 ;  /* 0x8000000402407c2b */ /* 0x000fe20008000040 */
[----:B------:R-:W-:Y:S01]  /*19d0*/  UMOV UR4, 0x252049c0 ;  /* 0x252049c000047882 */ /* 0x000fe20000000000 */
[----:B------:R-:W-:-:S06]  /*19e0*/  UMOV UR5, 0x397b839a ;  /* 0x397b839a00057882 */ /* 0x000fcc0000000000 */
[----:B------:R-:W-:Y:S01]  /*19f0*/  DFMA R64, R2, -UR4, R64 ;  /* 0x8000000402407c2b */ /* 0x000fe20008000040 */
[----:B------:R-:W-:Y:S10]  /*1a00*/  @!P0 BRA `(.L_x_26) ;  /* 0x0000000000188947 */ /* 0x000ff40003800000 */
[----:B------:R-:W-:Y:S01]  /*1a10*/  IMAD.MOV.U32 R2, RZ, RZ, R62 ;  /* 0x000000ffff027224 */ /* 0x000fe200078e003e */
[----:B------:R-:W-:Y:S01]  /*1a20*/  MOV R24, 0x1a50 ;  /* 0x00001a5000187802 */ /* 0x000fe20000000f00 */
[----:B------:R-:W-:-:S07]  /*1a30*/  IMAD.MOV.U32 R22, RZ, RZ, R63 ;  /* 0x000000ffff167224 */ /* 0x000fce00078e003f */
[----:B------:R-:W-:Y:S05]  /*1a40*/  CALL.REL.NOINC `($_Z22walk_on_spheres_kernelPKdS0_PKjPdiiy$__internal_trig_reduction_slowpathd) ;  /* 0x0000001000987944 */ /* 0x000fea0003c00000 */
[----:B------:R-:W-:Y:S02]  /*1a50*/  IMAD.MOV.U32 R64, RZ, RZ, R2 ;  /* 0x000000ffff407224 */ /* 0x000fe400078e0002 */
[----:B------:R-:W-:-:S07]  /*1a60*/  IMAD.MOV.U32 R65, RZ, RZ, R3 ;  /* 0x000000ffff417224 */ /* 0x000fce00078e0003 */
.L_x_26:
[----:B------:R-:W-:Y:S05]  /*1a70*/  BSYNC.RECONVERGENT B4 ;  /* 0x0000000000047941 */ /* 0x000fea0003800200 */
.L_x_25:
[----:B------:R-:W-:-:S07]  /*1a80*/  VIADD R57, R4, 0x1 ;  /* 0x0000000104397836 */ /* 0x000fce0000000000 */
.L_x_24:
[----:B------:R-:W-:Y:S05]  /*1a90*/  BSYNC.RECONVERGENT B3 ;  /* 0x0000000000037941 */ /* 0x000fea0003800200 */
.L_x_23:
[----:B------:R-:W-:-:S05]  /*1aa0*/  IMAD.SHL.U32 R2, R57, 0x40, RZ ;  /* 0x0000004039027824 */ /* 0x000fca00078e00ff */
[----:B------:R-:W-:-:S04]  /*1ab0*/  LOP3.LUT R2, R2, 0x40, RZ, 0xc0, !PT ;  /* 0x0000004002027812 */ /* 0x000fc800078ec0ff */
[----:B------:R-:W-:-:S04]  /*1ac0*/  IADD3 R66, P0, PT, R2, UR10, RZ ;  /* 0x0000000a02427c10 */ /* 0x000fc8000ff1e0ff */
[----:B------:R-:W-:-:S05]  /*1ad0*/  IADD3.X R67, PT, PT, RZ, UR11, RZ, P0, !PT ;  /* 0x0000000bff437c10 */ /* 0x000fca00087fe4ff */
[----:B------:R-:W2:Y:S04]  /*1ae0*/  LDG.E.128.CONSTANT R20, desc[UR6][R66.64] ;  /* 0x0000000642147981 */ /* 0x000ea8000c1e9d00 */
[----:B------:R-:W3:Y:S04]  /*1af0*/  LDG.E.128.CONSTANT R24, desc[UR6][R66.64+0x10] ;  /* 0x0000100642187981 */ /* 0x000ee8000c1e9d00 */
[----:B------:R-:W4:Y:S01]  /*1b00*/  LDG.E.128.CONSTANT R28, desc[UR6][R66.64+0x20] ;  /* 0x00002006421c7981 */ /* 0x000f22000c1e9d00 */
[----:B------:R-:W-:Y:S01]  /*1b10*/  LOP3.LUT R2, R57, 0x1, RZ, 0xc0, !PT ;  /* 0x0000000139027812 */ /* 0x000fe200078ec0ff */
[----:B------:R-:W-:Y:S01]  /*1b20*/  IMAD.MOV.U32 R3, RZ, RZ, 0x3da8ff83 ;  /* 0x3da8ff83ff037424 */ /* 0x000fe200078e00ff */
[----:B------:R-:W-:Y:S01]  /*1b30*/  DMUL R4, R64, R64 ;  /* 0x0000004040047228 */ /* 0x000fe20000000000 */
[----:B------:R-:W-:Y:S01]  /*1b40*/  BSSY.RECONVERGENT B3, `(.L_x_27) ;  /* 0x000002d000037945 */ /* 0x000fe20003800200 */
[----:B------:R-:W-:Y:S01]  /*1b50*/  ISETP.NE.U32.AND P0, PT, R2, 0x1, PT ;  /* 0x000000010200780c */ /* 0x000fe20003f05070 */
[----:B------:R-:W-:-:S03]  /*1b60*/  IMAD.MOV.U32 R2, RZ, RZ, 0x20fd8164 ;  /* 0x20fd8164ff027424 */ /* 0x000fc600078e00ff */
[----:B------:R-:W-:Y:S02]  /*1b70*/  FSEL R3, -R3, 0.11223486810922622681, !P0 ;  /* 0x3de5db6503037808 */ /* 0x000fe40004000100 */
[----:B------:R-:W-:-:S06]  /*1b80*/  FSEL R2, R2, -8.06006814911005101289e+34, !P0 ;  /* 0xf9785eba02027808 */ /* 0x000fcc0004000000 */
[----:B--2---:R-:W-:-:S08]  /*1b90*/  DFMA R2, R4, R2, R20 ;  /* 0x000000020402722b */ /* 0x004fd00000000014 */
[----:B------:R-:W-:-:S08]  /*1ba0*/  DFMA R2, R4, R2, R22 ;  /* 0x000000020402722b */ /* 0x000fd00000000016 */
[----:B---3--:R-:W-:-:S08]  /*1bb0*/  DFMA R2, R4, R2, R24 ;  /* 0x000000020402722b */ /* 0x008fd00000000018 */
[----:B------:R-:W-:-:S08]  /*1bc0*/  DFMA R2, R4, R2, R26 ;  /* 0x000000020402722b */ /* 0x000fd0000000001a */
[----:B----4-:R-:W-:-:S08]  /*1bd0*/  DFMA R2, R4, R2, R28 ;  /* 0x000000020402722b */ /* 0x010fd0000000001c */
[----:B------:R-:W-:-:S08]  /*1be0*/  DFMA R2, R4, R2, R30 ;  /* 0x000000020402722b */ /* 0x000fd0000000001e */
[----:B------:R-:W-:Y:S02]  /*1bf0*/  DFMA R20, R2, R64, R64 ;  /* 0x000000400214722b */ /* 0x000fe40000000040 */
[----:B------:R-:W-:-:S10]  /*1c00*/  DFMA R2, R4, R2, 1 ;  /* 0x3ff000000402742b */ /* 0x000fd40000000002 */
[----:B------:R-:W-:Y:S02]  /*1c10*/  FSEL R2, R2, R20, !P0 ;  /* 0x0000001402027208 */ /* 0x000fe40004000000 */
[----:B------:R-:W-:Y:S02]  /*1c20*/  FSEL R3, R3, R21, !P0 ;  /* 0x0000001503037208 */ /* 0x000fe40004000000 */
[----:B------:R-:W-:Y:S01]  /*1c30*/  LOP3.LUT P0, RZ, R57, 0x2, RZ, 0xc0, !PT ;  /* 0x0000000239ff7812 */ /* 0x000fe2000780c0ff */
[----:B------:R-:W-:-:S03]  /*1c40*/  IMAD.MOV.U32 R57, RZ, RZ, RZ ;  /* 0x000000ffff397224 */ /* 0x000fc600078e00ff */
[----:B------:R-:W-:-:S10]  /*1c50*/  DADD R4, RZ, -R2 ;  /* 0x00000000ff047229 */ /* 0x000fd40000000802 */
[----:B------:R-:W-:Y:S02]  /*1c60*/  FSEL R2, R2, R4, !P0 ;  /* 0x0000000402027208 */ /* 0x000fe40004000000 */
[----:B------:R-:W-:-:S06]  /*1c70*/  FSEL R3, R3, R5, !P0 ;  /* 0x0000000503037208 */ /* 0x000fcc0004000000 */
[----:B------:R-:W-:Y:S01]  /*1c80*/  DFMA R36, R40, R2, R36 ;  /* 0x000000022824722b */ /* 0x000fe20000000024 */
[----:B------:R-:W-:Y:S02]  /*1c90*/  IMAD.MOV.U32 R2, RZ, RZ, R34 ;  /* 0x000000ffff027224 */ /* 0x000fe400078e0022 */
[----:B------:R-:W-:Y:S01]  /*1ca0*/  IMAD.MOV.U32 R3, RZ, RZ, R35 ;  /* 0x000000ffff037224 */ /* 0x000fe200078e0023 */
[----:B------:R-:W-:Y:S07]  /*1cb0*/  @!P2 BRA `(.L_x_28) ;  /* 0x000000000054a947 */ /* 0x000fee0003800000 */
[----:B------:R-:W-:Y:S01]  /*1cc0*/  UMOV UR4, 0x6dc9c883 ;  /* 0x6dc9c88300047882 */ /* 0x000fe20000000000 */
[----:B------:R-:W-:Y:S01]  /*1cd0*/  UMOV UR5, 0x3fe45f30 ;  /* 0x3fe45f3000057882 */ /* 0x000fe20000000000 */
[C---:B------:R-:W-:Y:S02]  /*1ce0*/  DSETP.GE.AND P0, PT, R62.reuse, 2.14748364800000000000e+09, PT ;  /* 0x41e000003e00742a */ /* 0x040fe40003f06000 */
[----:B------:R-:W-:Y:S01]  /*1cf0*/  DMUL R20, R62, UR4 ;  /* 0x000000043e147c28 */ /* 0x000fe20008000000 */
[----:B------:R-:W-:Y:S01]  /*1d00*/  UMOV UR4, 0x54442d18 ;  /* 0x54442d1800047882 */ /* 0x000fe20000000000 */
[----:B------:R-:W-:-:S04]  /*1d10*/  UMOV UR5, 0x3ff921fb ;  /* 0x3ff921fb00057882 */ /* 0x000fc80000000000 */
        /* <DEDUP_REMOVED lines=14> */
[----:B------:R-:W-:-:S07]  /*1e00*/  IMAD.MOV.U32 R57, RZ, RZ, R4 ;  /* 0x000000ffff397224 */ /* 0x000fce00078e0004 */
.L_x_28:
[----:B------:R-:W-:Y:S05]  /*1e10*/  BSYNC.RECONVERGENT B3 ;  /* 0x0000000000037941 */ /* 0x000fea0003800200 */
.L_x_27:
[----:B------:R-:W-:-:S04]  /*1e20*/  SHF.L.U32 R4, R57, 0x6, RZ ;  /* 0x0000000639047819 */ /* 0x000fc800000006ff */
[----:B------:R-:W-:-:S04]  /*1e30*/  LOP3.LUT R4, R4, 0x40, RZ, 0xc0, !PT ;  /* 0x0000004004047812 */ /* 0x000fc800078ec0ff */
[----:B------:R-:W-:-:S05]  /*1e40*/  IADD3 R64, P0, PT, R4, UR10, RZ ;  /* 0x0000000a04407c10 */ /* 0x000fca000ff1e0ff */
[----:B------:R-:W-:-:S05]  /*1e50*/  IMAD.X R65, RZ, RZ, UR11, P0 ;  /* 0x0000000bff417e24 */ /* 0x000fca00080e06ff */
[----:B------:R-:W2:Y:S04]  /*1e60*/  LDG.E.128.CONSTANT R20, desc[UR6][R64.64] ;  /* 0x0000000640147981 */ /* 0x000ea8000c1e9d00 */
[----:B------:R-:W3:Y:S04]  /*1e70*/  LDG.E.128.CONSTANT R24, desc[UR6][R64.64+0x10] ;  /* 0x0000100640187981 */ /* 0x000ee8000c1e9d00 */
[----:B------:R-:W4:Y:S01]  /*1e80*/  LDG.E.128.CONSTANT R28, desc[UR6][R64.64+0x20] ;  /* 0x00002006401c7981 */ /* 0x000f22000c1e9d00 */
[----:B------:R-:W-:Y:S01]  /*1e90*/  LOP3.LUT R4, R57, 0x1, RZ, 0xc0, !PT ;  /* 0x0000000139047812 */ /* 0x000fe200078ec0ff */
[----:B------:R-:W-:Y:S01]  /*1ea0*/  IMAD.MOV.U32 R5, RZ, RZ, 0x3da8ff83 ;  /* 0x3da8ff83ff057424 */ /* 0x000fe200078e00ff */
[----:B------:R-:W-:-:S02]  /*1eb0*/  DMUL R62, R2, R2 ;  /* 0x00000002023e7228 */ /* 0x000fc40000000000 */
        /* <DEDUP_REMOVED lines=11> */
[----:B------:R-:W-:Y:S01]  /*1f70*/  DFMA R4, R62, R4, 1 ;  /* 0x3ff000003e04742b */ /* 0x000fe20000000004 */
[----:B------:R-:W-:-:S09]  /*1f80*/  IMAD.MOV.U32 R62, RZ, RZ, R56 ;  /* 0x000000ffff3e7224 */ /* 0x000fd200078e0038 */
[----:B------:R-:W-:Y:S02]  /*1f90*/  FSEL R2, R4, R2, !P0 ;  /* 0x0000000204027208 */ /* 0x000fe40004000000 */
[----:B------:R-:W-:Y:S02]  /*1fa0*/  FSEL R3, R5, R3, !P0 ;  /* 0x0000000305037208 */ /* 0x000fe40004000000 */
[----:B------:R-:W-:Y:S01]  /*1fb0*/  LOP3.LUT P0, RZ, R57, 0x2, RZ, 0xc0, !PT ;  /* 0x0000000239ff7812 */ /* 0x000fe2000780c0ff */
[----:B------:R-:W-:-:S03]  /*1fc0*/  IMAD.MOV.U32 R57, RZ, RZ, R55 ;  /* 0x000000ffff397224 */ /* 0x000fc600078e0037 */
[----:B------:R-:W-:-:S10]  /*1fd0*/  DADD R4, RZ, -R2 ;  /* 0x00000000ff047229 */ /* 0x000fd40000000802 */
[----:B------:R-:W-:Y:S02]  /*1fe0*/  FSEL R2, R2, R4, !P0 ;  /* 0x0000000402027208 */ /* 0x000fe40004000000 */
[----:B------:R-:W-:-:S06]  /*1ff0*/  FSEL R3, R3, R5, !P0 ;  /* 0x0000000503037208 */ /* 0x000fcc0004000000 */
[----:B------:R-:W-:Y:S01]  /*2000*/  DFMA R38, R40, R2, R38 ;  /* 0x000000022826722b */ /* 0x000fe20000000026 */
[----:B------:R-:W-:Y:S10]  /*2010*/  BRA `(.L_x_29) ;  /* 0xffffffe800447947 */ /* 0x000ff4000383ffff */
.L_x_17:
[----:B------:R-:W-:Y:S05]  /*2020*/  BSYNC.RECONVERGENT B0 ;  /* 0x0000000000007941 */ /* 0x000fea0003800200 */
.L_x_4:
[----:B------:R-:W-:Y:S01]  /*2030*/  VIADD R7, R7, 0x1 ;  /* 0x0000000107077836 */ /* 0x000fe20000000000 */
[----:B------:R-:W-:Y:S01]  /*2040*/  DSETP.GEU.AND P0, PT, R36, 0.5, PT ;  /* 0x3fe000002400742a */ /* 0x000fe20003f0e000 */
[----:B------:R-:W-:-:S03]  /*2050*/  VIADD R2, R52, 0x1 ;  /* 0x0000000134027836 */ /* 0x000fc60000000000 */
[----:B------:R-:W-:-:S10]  /*2060*/  ISETP.GE.U32.AND P1, PT, R7, R50, PT ;  /* 0x000000320700720c */ /* 0x000fd40003f26070 */
[----:B------:R-:W-:-:S05]  /*2070*/  @!P0 IMAD.MOV R2, RZ, RZ, R52 ;  /* 0x000000ffff028224 */ /* 0x000fca00078e0234 */
[----:B------:R-:W-:Y:S01]  /*2080*/  MOV R52, R2 ;  /* 0x0000000200347202 */ /* 0x000fe20000000f00 */
[----:B------:R-:W-:Y:S06]  /*2090*/  @!P1 BRA `(.L_x_30) ;  /* 0xffffffe800109947 */ /* 0x000fec000383ffff */
[----:B------:R-:W-:Y:S05]  /*20a0*/  BSYNC.RECONVERGENT B1 ;  /* 0x0000000000017941 */ /* 0x000fea0003800200 */
.L_x_3:
[----:B------:R-:W-:-:S07]  /*20b0*/  IMAD.MOV.U32 R53, RZ, RZ, RZ ;  /* 0x000000ffff357224 */ /* 0x000fce00078e00ff */
.L_x_2:
[----:B01----:R-:W-:Y:S05]  /*20c0*/  BSYNC.RECONVERGENT B2 ;  /* 0x0000000000027941 */ /* 0x003fea0003800200 */
.L_x_1:
[----:B------:R-:W0:Y:S01]  /*20d0*/  S2UR UR5, SR_CgaCtaId ;  /* 0x00000000000579c3 */ /* 0x000e220000008800 */
[----:B------:R-:W-:Y:S01]  /*20e0*/  UMOV UR4, 0x400 ;  /* 0x0000040000047882 */ /* 0x000fe20000000000 */
[----:B------:R-:W-:Y:S02]  /*20f0*/  ISETP.GE.U32.AND P0, PT, R8, 0x2, PT ;  /* 0x000000020800780c */ /* 0x000fe40003f06070 */
[----:B------:R-:W-:Y:S01]  /*2100*/  ISETP.NE.AND P2, PT, R58, RZ, PT ;  /* 0x000000ff3a00720c */ /* 0x000fe20003f45270 */
[----:B0-----:R-:W-:-:S06]  /*2110*/  ULEA UR4, UR5, UR4, 0x18 ;  /* 0x0000000405047291 */ /* 0x001fcc000f8ec0ff */
[----:B------:R-:W-:-:S05]  /*2120*/  LEA R7, R58, UR4, 0x3 ;  /* 0x000000043a077c11 */ /* 0x000fca000f8e18ff */
[----:B------:R0:W-:Y:S01]  /*2130*/  STS.64 [R7], R52 ;  /* 0x0000003407007388 */ /* 0x0001e20000000a00 */
[----:B------:R-:W-:Y:S06]  /*2140*/  BAR.SYNC.DEFER_BLOCKING 0x0 ;  /* 0x0000000000007b1d */ /* 0x000fec0000010000 */
[----:B------:R-:W-:Y:S05]  /*2150*/  @!P0 BRA `(.L_x_31) ;  /* 0x0000000000308947 */ /* 0x000fea0003800000 */
.L_x_32:
[----:B------:R-:W-:-:S04]  /*2160*/  SHF.R.U32.HI R10, RZ, 0x1, R8 ;  /* 0x00000001ff0a7819 */ /* 0x000fc80000011608 */
[----:B------:R-:W-:-:S13]  /*2170*/  ISETP.GE.U32.AND P0, PT, R58, R10, PT ;  /* 0x0000000a3a00720c */ /* 0x000fda0003f06070 */
[----:B------:R-:W-:Y:S01]  /*2180*/  @!P0 IMAD R9, R10, 0x8, R7 ;  /* 0x000000080a098824 */ /* 0x000fe200078e0207 */
[----:B------:R-:W-:Y:S04]  /*2190*/  @!P0 LDS.64 R4, [R7] ;  /* 0x0000000007048984 */ /* 0x000fe80000000a00 */
[----:B------:R-:W1:Y:S02]  /*21a0*/  @!P0 LDS.64 R2, [R9] ;  /* 0x0000000009028984 */ /* 0x000e640000000a00 */
[----:B-1----:R-:W-:-:S05]  /*21b0*/  @!P0 IADD3 R2, P1, PT, R2, R4, RZ ;  /* 0x0000000402028210 */ /* 0x002fca0007f3e0ff */
[----:B------:R-:W-:-:S05]  /*21c0*/  @!P0 IMAD.X R3, R3, 0x1, R5, P1 ;  /* 0x0000000103038824 */ /* 0x000fca00008e0605 */
[----:B------:R1:W-:Y:S01]  /*21d0*/  @!P0 STS.64 [R7], R2 ;  /* 0x0000000207008388 */ /* 0x0003e20000000a00 */
[----:B------:R-:W-:Y:S01]  /*21e0*/  BAR.SYNC.DEFER_BLOCKING 0x0 ;  /* 0x0000000000007b1d */ /* 0x000fe20000010000 */
[----:B------:R-:W-:Y:S01]  /*21f0*/  ISETP.GT.U32.AND P0, PT, R8, 0x3, PT ;  /* 0x000000030800780c */ /* 0x000fe20003f04070 */
[----:B------:R-:W-:-:S12]  /*2200*/  IMAD.MOV.U32 R8, RZ, RZ, R10 ;  /* 0x000000ffff087224 */ /* 0x000fd800078e000a */
[----:B-1----:R-:W-:Y:S05]  /*2210*/  @P0 BRA `(.L_x_32) ;  /* 0xfffffffc00d00947 */ /* 0x002fea000383ffff */
.L_x_31:
[----:B------:R-:W-:Y:S05]  /*2220*/  @P2 EXIT ;  /* 0x000000000000294d */ /* 0x000fea0003800000 */
[----:B------:R-:W1:Y:S01]  /*2230*/  S2UR UR5, SR_CgaCtaId ;  /* 0x00000000000579c3 */ /* 0x000e620000008800 */
[----:B------:R-:W2:Y:S01]  /*2240*/  I2F.F64.U32 R8, R0 ;  /* 0x0000000000087312 */ /* 0x000ea20000201800 */
[----:B------:R-:W-:Y:S01]  /*2250*/  UMOV UR4, 0x400 ;  /* 0x0000040000047882 */ /* 0x000fe20000000000 */
[----:B------:R-:W-:-:S06]  /*2260*/  IMAD.MOV.U32 R2, RZ, RZ, 0x1 ;  /* 0x00000001ff027424 */ /* 0x000fcc00078e00ff */
[----:B--2---:R-:W2:Y:S01]  /*2270*/  MUFU.RCP64H R3, R9 ;  /* 0x0000000900037308 */ /* 0x004ea20000001800 */
[----:B-1----:R-:W-:-:S09]  /*2280*/  ULEA UR4, UR5, UR4, 0x18 ;  /* 0x0000000405047291 */ /* 0x002fd2000f8ec0ff */
[----:B------:R-:W1:Y:S01]  /*2290*/  LDS.64 R4, [UR4] ;  /* 0x00000004ff047984 */ /* 0x000e620008000a00 */
[----:B--2---:R-:W-:-:S08]  /*22a0*/  DFMA R10, -R8, R2, 1 ;  /* 0x3ff00000080a742b */ /* 0x004fd00000000102 */
[----:B------:R-:W-:-:S08]  /*22b0*/  DFMA R10, R10, R10, R10 ;  /* 0x0000000a0a0a722b */ /* 0x000fd0000000000a */
[----:B------:R-:W-:-:S08]  /*22c0*/  DFMA R10, R2, R10, R2 ;  /* 0x0000000a020a722b */ /* 0x000fd00000000002 */
[----:B------:R-:W-:-:S08]  /*22d0*/  DFMA R2, -R8, R10, 1 ;  /* 0x3ff000000802742b */ /* 0x000fd0000000010a */
[----:B------:R-:W-:Y:S01]  /*22e0*/  DFMA R2, R10, R2, R10 ;  /* 0x000000020a02722b */ /* 0x000fe2000000000a */
[----:B-1----:R-:W1:Y:S07]  /*22f0*/  I2F.F64.U64 R4, R4 ;  /* 0x0000000400047312 */ /* 0x002e6e0000301800 */
[----:B-1----:R-:W-:Y:S01]  /*2300*/  DMUL R10, R4, R2 ;  /* 0x00000002040a7228 */ /* 0x002fe20000000000 */
[----:B------:R-:W-:-:S07]  /*2310*/  FSETP.GEU.AND P1, PT, |R5|, 6.5827683646048100446e-37, PT ;  /* 0x036000000500780b */ /* 0x000fce0003f2e200 */
[----:B------:R-:W-:-:S08]  /*2320*/  DFMA R12, -R8, R10, R4 ;  /* 0x0000000a080c722b */ /* 0x000fd00000000104 */
[----:B------:R-:W-:-:S10]  /*2330*/  DFMA R2, R2, R12, R10 ;  /* 0x0000000c0202722b */ /* 0x000fd4000000000a */
[----:B------:R-:W-:-:S05]  /*2340*/  FFMA R0, RZ, R9, R3 ;  /* 0x00000009ff007223 */ /* 0x000fca0000000003 */
[----:B------:R-:W-:-:S13]  /*2350*/  FSETP.GT.AND P0, PT, |R0|, 1.469367938527859385e-39, PT ;  /* 0x001000000000780b */ /* 0x000fda0003f04200 */
[----:B------:R-:W-:Y:S05]  /*2360*/  @P0 BRA P1, `(.L_x_33) ;  /* 0x0000000000180947 */ /* 0x000fea0000800000 */
[----:B------:R-:W-:Y:S01]  /*2370*/  IMAD.MOV.U32 R2, RZ, RZ, R8 ;  /* 0x000000ffff027224 */ /* 0x000fe200078e0008 */
[----:B------:R-:W-:Y:S01]  /*2380*/  MOV R56, 0x23b0 ;  /* 0x000023b000387802 */ /* 0x000fe20000000f00 */
[----:B------:R-:W-:-:S07]  /*2390*/  IMAD.MOV.U32 R3, RZ, RZ, R9 ;  /* 0x000000ffff037224 */ /* 0x000fce00078e0009 */
[----:B0-----:R-:W-:Y:S05]  /*23a0*/  CALL.REL.NOINC `($__internal_0_$__cuda_sm20_div_rn_f64_full) ;  /* 0x0000000000187944 */ /* 0x001fea0003c00000 */
[----:B------:R-:W-:Y:S01]  /*23b0*/  IMAD.MOV.U32 R2, RZ, RZ, R4 ;  /* 0x000000ffff027224 */ /* 0x000fe200078e0004 */
[----:B------:R-:W-:-:S07]  /*23c0*/  MOV R3, R5 ;  /* 0x0000000500037202 */ /* 0x000fce0000000f00 */
.L_x_33:
[----:B------:R-:W1:Y:S02]  /*23d0*/  LDC.64 R4, c[0x0][0x398] ;  /* 0x0000e600ff047b82 */ /* 0x000e640000000a00 */
[----:B-1----:R-:W-:-:S05]  /*23e0*/  IMAD.WIDE R4, R6, 0x8, R4 ;  /* 0x0000000806047825 */ /* 0x002fca00078e0204 */
[----:B------:R-:W-:Y:S01]  /*23f0*/  STG.E.64 desc[UR6][R4.64], R2 ;  /* 0x0000000204007986 */ /* 0x000fe2000c101b06 */
[----:B------:R-:W-:Y:S05]  /*2400*/  EXIT ;  /* 0x000000000000794d */ /* 0x000fea0003800000 */
        .weak           $__internal_0_$__cuda_sm20_div_rn_f64_full
        .type           $__internal_0_$__cuda_sm20_div_rn_f64_full,@function
        .size           $__internal_0_$__cuda_sm20_div_rn_f64_full,($__internal_1_$__cuda_sm20_dsqrt_rn_f64_mediumpath_v1 - $__internal_0_$__cuda_sm20_div_rn_f64_full)
$__internal_0_$__cuda_sm20_div_rn_f64_full:
[C---:B------:R-:W-:Y:S01]  /*2410*/  FSETP.GEU.AND P0, PT, |R3|.reuse, 1.469367938527859385e-39, PT ;  /* 0x001000000300780b */ /* 0x040fe20003f0e200 */
[----:B------:R-:W-:Y:S01]  /*2420*/  IMAD.MOV.U32 R24, RZ, RZ, 0x1 ;  /* 0x00000001ff187424 */ /* 0x000fe200078e00ff */
[----:B------:R-:W-:Y:S01]  /*2430*/  LOP3.LUT R30, R3, 0x800fffff, RZ, 0xc0, !PT ;  /* 0x800fffff031e7812 */ /* 0x000fe200078ec0ff */
[----:B------:R-:W-:Y:S01]  /*2440*/  IMAD.MOV.U32 R40, RZ, RZ, 0x1ca00000 ;  /* 0x1ca00000ff287424 */ /* 0x000fe200078e00ff */
[C---:B------:R-:W-:Y:S01]  /*2450*/  FSETP.GEU.AND P2, PT, |R5|.reuse, 1.469367938527859385e-39, PT ;  /* 0x001000000500780b */ /* 0x040fe20003f4e200 */
[----:B------:R-:W-:Y:S01]  /*2460*/  IMAD.MOV.U32 R28, RZ, RZ, R4 ;  /* 0x000000ffff1c7224 */ /* 0x000fe200078e0004 */
[----:B------:R-:W-:Y:S01]  /*2470*/  LOP3.LUT R31, R30, 0x3ff00000, RZ, 0xfc, !PT ;  /* 0x3ff000001e1f7812 */ /* 0x000fe200078efcff */
[----:B------:R-:W-:Y:S01]  /*2480*/  IMAD.MOV.U32 R30, RZ, RZ, R2 ;  /* 0x000000ffff1e7224 */ /* 0x000fe200078e0002 */
[----:B------:R-:W-:Y:S01]  /*2490*/  LOP3.LUT R41, R5, 0x7ff00000, RZ, 0xc0, !PT ;  /* 0x7ff0000005297812 */ /* 0x000fe200078ec0ff */
[----:B------:R-:W-:Y:S01]  /*24a0*/  BSSY.RECONVERGENT B5, `(.L_x_34) ;  /* 0x000004e000057945 */ /* 0x000fe20003800200 */
[----:B------:R-:W-:-:S03]  /*24b0*/  LOP3.LUT R64, R3, 0x7ff00000, RZ, 0xc0, !PT ;  /* 0x7ff0000003407812 */ /* 0x000fc600078ec0ff */
[----:B------:R-:W-:Y:S01]  /*24c0*/  @!P0 DMUL R30, R2, 8.98846567431157953865e+307 ;  /* 0x7fe00000021e8828 */ /* 0x000fe20000000000 */
[----:B------:R-:W-:Y:S01]  /*24d0*/  ISETP.GE.U32.AND P1, PT, R41, R64, PT ;  /* 0x000000402900720c */ /* 0x000fe20003f26070 */
[----:B------:R-:W-:Y:S02]  /*24e0*/  IMAD.MOV.U32 R55, RZ, RZ, R41 ;  /* 0x000000ffff377224 */ /* 0x000fe400078e0029 */
[----:B------:R-:W-:Y:S02]  /*24f0*/  @!P2 LOP3.LUT R26, R3, 0x7ff00000, RZ, 0xc0, !PT ;  /* 0x7ff00000031aa812 */ /* 0x000fe400078ec0ff */
[----:B------:R-:W0:Y:S01]  /*2500*/  MUFU.RCP64H R25, R31 ;  /* 0x0000001f00197308 */ /* 0x000e220000001800 */
[----:B------:R-:W-:Y:S02]  /*2510*/  SEL R29, R40, 0x63400000, !P1 ;  /* 0x63400000281d7807 */ /* 0x000fe40004800000 */
[----:B------:R-:W-:Y:S02]  /*2520*/  @!P2 ISETP.GE.U32.AND P3, PT, R41, R26, PT ;  /* 0x0000001a2900a20c */ /* 0x000fe40003f66070 */
[----:B------:R-:W-:-:S02]  /*2530*/  LOP3.LUT R29, R29, 0x800fffff, R5, 0xf8, !PT ;  /* 0x800fffff1d1d7812 */ /* 0x000fc400078ef805 */
[----:B------:R-:W-:Y:S01]  /*2540*/  @!P0 LOP3.LUT R64, R31, 0x7ff00000, RZ, 0xc0, !PT ;  /* 0x7ff000001f408812 */ /* 0x000fe200078ec0ff */
[----:B0-----:R-:W-:-:S08]  /*2550*/  DFMA R22, R24, -R30, 1 ;  /* 0x3ff000001816742b */ /* 0x001fd0000000081e */
[----:B------:R-:W-:-:S08]  /*2560*/  DFMA R22, R22, R22, R22 ;  /* 0x000000161616722b */ /* 0x000fd00000000016 */
[----:B------:R-:W-:Y:S01]  /*2570*/  DFMA R22, R24, R22, R24 ;  /* 0x000000161816722b */ /* 0x000fe20000000018 */
[----:B------:R-:W-:Y:S01]  /*2580*/  @!P2 SEL R25, R40, 0x63400000, !P3 ;  /* 0x634000002819a807 */ /* 0x000fe20005800000 */
[----:B------:R-:W-:-:S03]  /*2590*/  @!P2 IMAD.MOV.U32 R24, RZ, RZ, RZ ;  /* 0x000000ffff18a224 */ /* 0x000fc600078e00ff */
[----:B------:R-:W-:-:S03]  /*25a0*/  @!P2 LOP3.LUT R25, R25, 0x80000000, R5, 0xf8, !PT ;  /* 0x800000001919a812 */ /* 0x000fc600078ef805 */
[----:B------:R-:W-:Y:S01]  /*25b0*/  DFMA R26, R22, -R30, 1 ;  /* 0x3ff00000161a742b */ /* 0x000fe2000000081e */
[----:B------:R-:W-:-:S06]  /*25c0*/  @!P2 LOP3.LUT R25, R25, 0x100000, RZ, 0xfc, !PT ;  /* 0x001000001919a812 */ /* 0x000fcc00078efcff */
[----:B------:R-:W-:Y:S02]  /*25d0*/  @!P2 DFMA R28, R28, 2, -R24 ;  /* 0x400000001c1ca82b */ /* 0x000fe40000000818 */
[----:B------:R-:W-:-:S08]  /*25e0*/  DFMA R26, R22, R26, R22 ;  /* 0x0000001a161a722b */ /* 0x000fd00000000016 */
[----:B------:R-:W-:Y:S01]  /*25f0*/  @!P2 LOP3.LUT R55, R29, 0x7ff00000, RZ, 0xc0, !PT ;  /* 0x7ff000001d37a812 */ /* 0x000fe200078ec0ff */
[----:B------:R-:W-:-:S04]  /*2600*/  DMUL R24, R26, R28 ;  /* 0x0000001c1a187228 */ /* 0x000fc80000000000 */
[----:B------:R-:W-:-:S04]  /*2610*/  VIADD R63, R55, 0xffffffff ;  /* 0xffffffff373f7836 */ /* 0x000fc80000000000 */
[----:B------:R-:W-:Y:S01]  /*2620*/  DFMA R22, R24, -R30, R28 ;  /* 0x8000001e1816722b */ /* 0x000fe2000000001c */
[----:B------:R-:W-:Y:S01]  /*2630*/  ISETP.GT.U32.AND P0, PT, R63, 0x7feffffe, PT ;  /* 0x7feffffe3f00780c */ /* 0x000fe20003f04070 */
[----:B------:R-:W-:-:S05]  /*2640*/  VIADD R63, R64, 0xffffffff ;  /* 0xffffffff403f7836 */ /* 0x000fca0000000000 */
[----:B------:R-:W-:Y:S01]  /*2650*/  ISETP.GT.U32.OR P0, PT, R63, 0x7feffffe, P0 ;  /* 0x7feffffe3f00780c */ /* 0x000fe20000704470 */
[----:B------:R-:W-:-:S12]  /*2660*/  DFMA R22, R26, R22, R24 ;  /* 0x000000161a16722b */ /* 0x000fd80000000018 */
[----:B------:R-:W-:Y:S05]  /*2670*/  @P0 BRA `(.L_x_35) ;  /* 0x00000000006c0947 */ /* 0x000fea0003800000 */
[----:B------:R-:W-:-:S04]  /*2680*/  LOP3.LUT R24, R3, 0x7ff00000, RZ, 0xc0, !PT ;  /* 0x7ff0000003187812 */ /* 0x000fc800078ec0ff */
[CC--:B------:R-:W-:Y:S02]  /*2690*/  VIADDMNMX R4, R41.reuse, -R24.reuse, 0xb9600000, !PT ;  /* 0xb960000029047446 */ /* 0x0c0fe40007800918 */
[----:B------:R-:W-:Y:S02]  /*26a0*/  ISETP.GE.U32.AND P0, PT, R41, R24, PT ;  /* 0x000000182900720c */ /* 0x000fe40003f06070 */
[----:B------:R-:W-:Y:S02]  /*26b0*/  VIMNMX R4, PT, PT, R4, 0x46a00000, PT ;  /* 0x46a0000004047848 */ /* 0x000fe40003fe0100 */
[----:B------:R-:W-:-:S04]  /*26c0*/  SEL R5, R40, 0x63400000, !P0 ;  /* 0x6340000028057807 */ /* 0x000fc80004000000 */
[----:B------:R-:W-:Y:S01]  /*26d0*/  IADD3 R26, PT, PT, -R5, R4, RZ ;  /* 0x00000004051a7210 */ /* 0x000fe20007ffe1ff */
[----:B------:R-:W-:-:S04]  /*26e0*/  IMAD.MOV.U32 R4, RZ, RZ, RZ ;  /* 0x000000ffff047224 */ /* 0x000fc800078e00ff */
[----:B------:R-:W-:-:S06]  /*26f0*/  VIADD R5, R26, 0x7fe00000 ;  /* 0x7fe000001a057836 */ /* 0x000fcc0000000000 */
[----:B------:R-:W-:-:S10]  /*2700*/  DMUL R24, R22, R4 ;  /* 0x0000000416187228 */ /* 0x000fd40000000000 */
[----:B------:R-:W-:-:S13]  /*2710*/  FSETP.GTU.AND P0, PT, |R25|, 1.469367938527859385e-39, PT ;  /* 0x001000001900780b */ /* 0x000fda0003f0c200 */
[----:B------:R-:W-:Y:S05]  /*2720*/  @P0 BRA `(.L_x_36) ;  /* 0x0000000000940947 */ /* 0x000fea0003800000 */
[----:B------:R-:W-:Y:S01]  /*2730*/  DFMA R28, R22, -R30, R28 ;  /* 0x8000001e161c722b */ /* 0x000fe2000000001c */
[----:B------:R-:W-:-:S09]  /*2740*/  IMAD.MOV.U32 R4, RZ, RZ, RZ ;  /* 0x000000ffff047224 */ /* 0x000fd200078e00ff */
[C---:B------:R-:W-:Y:S02]  /*2750*/  FSETP.NEU.AND P0, PT, R29.reuse, RZ, PT ;  /* 0x000000ff1d00720b */ /* 0x040fe40003f0d000 */
[----:B------:R-:W-:-:S04]  /*2760*/  LOP3.LUT R27, R29, 0x80000000, R3, 0x48, !PT ;  /* 0x800000001d1b7812 */ /* 0x000fc800078e4803 */
[----:B------:R-:W-:-:S07]  /*2770*/  LOP3.LUT R5, R27, R5, RZ, 0xfc, !PT ;  /* 0x000000051b057212 */ /* 0x000fce00078efcff */
[----:B------:R-:W-:Y:S05]  /*2780*/  @!P0 BRA `(.L_x_36) ;  /* 0x00000000007c8947 */ /* 0x000fea0003800000 */
[----:B------:R-:W-:Y:S01]  /*2790*/  IMAD.MOV R3, RZ, RZ, -R26 ;  /* 0x000000ffff037224 */ /* 0x000fe200078e0a1a */
[----:B------:R-:W-:Y:S01]  /*27a0*/  DMUL.RP R4, R22, R4 ;  /* 0x0000000416047228 */ /* 0x000fe20000008000 */
[----:B------:R-:W-:-:S06]  /*27b0*/  IMAD.MOV.U32 R2, RZ, RZ, RZ ;  /* 0x000000ffff027224 */ /* 0x000fcc00078e00ff */
[----:B------:R-:W-:-:S03]  /*27c0*/  DFMA R2, R24, -R2, R22 ;  /* 0x800000021802722b */ /* 0x000fc60000000016 */
[----:B------:R-:W-:-:S03]  /*27d0*/  LOP3.LUT R27, R5, R27, RZ, 0x3c, !PT ;  /* 0x0000001b051b7212 */ /* 0x000fc600078e3cff */
[----:B------:R-:W-:-:S04]  /*27e0*/  IADD3 R2, PT, PT, -R26, -0x43300000, RZ ;  /* 0xbcd000001a027810 */ /* 0x000fc80007ffe1ff */
[----:B------:R-:W-:-:S04]  /*27f0*/  FSETP.NEU.AND P0, PT, |R3|, R2, PT ;  /* 0x000000020300720b */ /* 0x000fc80003f0d200 */
[----:B------:R-:W-:Y:S02]  /*2800*/  FSEL R24, R4, R24, !P0 ;  /* 0x0000001804187208 */ /* 0x000fe40004000000 */
[----:B------:R-:W-:Y:S01]  /*2810*/  FSEL R25, R27, R25, !P0 ;  /* 0x000000191b197208 */ /* 0x000fe20004000000 */
[----:B------:R-:W-:Y:S06]  /*2820*/  BRA `(.L_x_36) ;  /* 0x0000000000547947 */ /* 0x000fec0003800000 */
.L_x_35:
[----:B------:R-:W-:-:S14]  /*2830*/  DSETP.NAN.AND P0, PT, R4, R4, PT ;  /* 0x000000040400722a */ /* 0x000fdc0003f08000 */
[----:B------:R-:W-:Y:S05]  /*2840*/  @P0 BRA `(.L_x_37) ;  /* 0x0000000000440947 */ /* 0x000fea0003800000 */
[----:B------:R-:W-:-:S14]  /*2850*/  DSETP.NAN.AND P0, PT, R2, R2, PT ;  /* 0x000000020200722a */ /* 0x000fdc0003f08000 */
[----:B------:R-:W-:Y:S05]  /*2860*/  @P0 BRA `(.L_x_38) ;  /* 0x0000000000300947 */ /* 0x000fea0003800000 */
[----:B------:R-:W-:Y:S01]  /*2870*/  ISETP.NE.AND P0, PT, R55, R64, PT ;  /* 0x000000403700720c */ /* 0x000fe20003f05270 */
[----:B------:R-:W-:Y:S02]  /*2880*/  IMAD.MOV.U32 R24, RZ, RZ, 0x0 ;  /* 0x00000000ff187424 */ /* 0x000fe400078e00ff */
[----:B------:R-:W-:-:S10]  /*2890*/  IMAD.MOV.U32 R25, RZ, RZ, -0x80000 ;  /* 0xfff80000ff197424 */ /* 0x000fd400078e00ff */
[----:B------:R-:W-:Y:S05]  /*28a0*/  @!P0 BRA `(.L_x_36) ;  /* 0x0000000000348947 */ /* 0x000fea0003800000 */
[----:B------:R-:W-:Y:S02]  /*28b0*/  ISETP.NE.AND P0, PT, R55, 0x7ff00000, PT ;  /* 0x7ff000003700780c */ /* 0x000fe40003f05270 */
[----:B------:R-:W-:Y:S02]  /*28c0*/  LOP3.LUT R25, R5, 0x80000000, R3, 0x48, !PT ;  /* 0x8000000005197812 */ /* 0x000fe400078e4803 */
[----:B------:R-:W-:-:S13]  /*28d0*/  ISETP.EQ.OR P0, PT, R64, RZ, !P0 ;  /* 0x000000ff4000720c */ /* 0x000fda0004702670 */
[----:B------:R-:W-:Y:S01]  /*28e0*/  @P0 LOP3.LUT R2, R25, 0x7ff00000, RZ, 0xfc, !PT ;  /* 0x7ff0000019020812 */ /* 0x000fe200078efcff */
[----:B------:R-:W-:Y:S01]  /*28f0*/  @!P0 IMAD.MOV.U32 R24, RZ, RZ, RZ ;  /* 0x000000ffff188224 */ /* 0x000fe200078e00ff */
[----:B------:R-:W-:-:S03]  /*2900*/  @P0 MOV R24, RZ ;  /* 0x000000ff00180202 */ /* 0x000fc60000000f00 */
[----:B------:R-:W-:Y:S01]  /*2910*/  @P0 IMAD.MOV.U32 R25, RZ, RZ, R2 ;  /* 0x000000ffff190224 */ /* 0x000fe200078e0002 */
[----:B------:R-:W-:Y:S06]  /*2920*/  BRA `(.L_x_36) ;  /* 0x0000000000147947 */ /* 0x000fec0003800000 */
.L_x_38:
[----:B------:R-:W-:Y:S01]  /*2930*/  LOP3.LUT R25, R3, 0x80000, RZ, 0xfc, !PT ;  /* 0x0008000003197812 */ /* 0x000fe200078efcff */
[----:B------:R-:W-:Y:S01]  /*2940*/  IMAD.MOV.U32 R24, RZ, RZ, R2 ;  /* 0x000000ffff187224 */ /* 0x000fe200078e0002 */
[----:B------:R-:W-:Y:S06]  /*2950*/  BRA `(.L_x_36) ;  /* 0x0000000000087947 */ /* 0x000fec0003800000 */
.L_x_37:
[----:B------:R-:W-:Y:S01]  /*2960*/  LOP3.LUT R25, R5, 0x80000, RZ, 0xfc, !PT ;  /* 0x0008000005197812 */ /* 0x000fe200078efcff */
[----:B------:R-:W-:-:S07]  /*2970*/  IMAD.MOV.U32 R24, RZ, RZ, R4 ;  /* 0x000000ffff187224 */ /* 0x000fce00078e0004 */
.L_x_36:
[----:B------:R-:W-:Y:S05]  /*2980*/  BSYNC.RECONVERGENT B5 ;  /* 0x0000000000057941 */ /* 0x000fea0003800200 */
.L_x_34:
[----:B------:R-:W-:Y:S02]  /*2990*/  IMAD.MOV.U32 R2, RZ, RZ, R56 ;  /* 0x000000ffff027224 */ /* 0x000fe400078e0038 */
[----:B------:R-:W-:Y:S02]  /*29a0*/  IMAD.MOV.U32 R3, RZ, RZ, 0x0 ;  /* 0x00000000ff037424 */ /* 0x000fe400078e00ff */
[----:B------:R-:W-:Y:S02]  /*29b0*/  IMAD.MOV.U32 R4, RZ, RZ, R24 ;  /* 0x000000ffff047224 */ /* 0x000fe400078e0018 */
[----:B------:R-:W-:Y:S01]  /*29c0*/  IMAD.MOV.U32 R5, RZ, RZ, R25 ;  /* 0x000000ffff057224 */ /* 0x000fe200078e0019 */
[----:B------:R-:W-:Y:S06]  /*29d0*/  RET.REL.NODEC R2 `(_Z22walk_on_spheres_kernelPKdS0_PKjPdiiy) ;  /* 0xffffffd402887950 */ /* 0x000fec0003c3ffff */
        .weak           $__internal_1_$__cuda_sm20_dsqrt_rn_f64_mediumpath_v1
        .type           $__internal_1_$__cuda_sm20_dsqrt_rn_f64_mediumpath_v1,@function
        .size           $__internal_1_$__cuda_sm20_dsqrt_rn_f64_mediumpath_v1,($_Z22walk_on_spheres_kernelPKdS0_PKjPdiiy$__internal_trig_reduction_slowpathd - $__internal_1_$__cuda_sm20_dsqrt_rn_f64_mediumpath_v1)
$__internal_1_$__cuda_sm20_dsqrt_rn_f64_mediumpath_v1:
[----:B------:R-:W-:Y:S01]  /*29e0*/  ISETP.GE.U32.AND P0, PT, R26, -0x3400000, PT ;  /* 0xfcc000001a00780c */ /* 0x000fe20003f06070 */
[----:B------:R-:W-:Y:S01]  /*29f0*/  BSSY.RECONVERGENT B5, `(.L_x_39) ;  /* 0x0000027000057945 */ /* 0x000fe20003800200 */
[----:B------:R-:W-:Y:S01]  /*2a00*/  IMAD.MOV.U32 R21, RZ, RZ, R3 ;  /* 0x000000ffff157224 */ /* 0x000fe200078e0003 */
[----:B------:R-:W-:Y:S01]  /*2a10*/  MOV R4, R27 ;  /* 0x0000001b00047202 */ /* 0x000fe20000000f00 */
[----:B------:R-:W-:Y:S02]  /*2a20*/  IMAD.MOV.U32 R5, RZ, RZ, R25 ;  /* 0x000000ffff057224 */ /* 0x000fe400078e0019 */
[----:B------:R-:W-:-:S07]  /*2a30*/  IMAD.MOV.U32 R3, RZ, RZ, R29 ;  /* 0x000000ffff037224 */ /* 0x000fce00078e001d */
[----:B------:R-:W-:Y:S05]  /*2a40*/  @!P0 BRA `(.L_x_40) ;  /* 0x0000000000208947 */ /* 0x000fea0003800000 */
[----:B------:R-:W-:-:S10]  /*2a50*/  DFMA.RM R4, R20, R4, R2 ;  /* 0x000000041404722b */ /* 0x000fd40000004002 */
[----:B------:R-:W-:-:S05]  /*2a60*/  IADD3 R2, P0, PT, R4, 0x1, RZ ;  /* 0x0000000104027810 */ /* 0x000fca0007f1e0ff */
[----:B------:R-:W-:-:S06]  /*2a70*/  IMAD.X R3, RZ, RZ, R5, P0 ;  /* 0x000000ffff037224 */ /* 0x000fcc00000e0605 */
[----:B------:R-:W-:-:S08]  /*2a80*/  DFMA.RP R22, -R4, R2, R22 ;  /* 0x000000020416722b */ /* 0x000fd00000008116 */
[----:B------:R-:W-:-:S06]  /*2a90*/  DSETP.GT.AND P0, PT, R22, RZ, PT ;  /* 0x000000ff1600722a */ /* 0x000fcc0003f04000 */
[----:B------:R-:W-:Y:S02]  /*2aa0*/  FSEL R2, R2, R4, P0 ;  /* 0x0000000402027208 */ /* 0x000fe40000000000 */
[----:B------:R-:W-:Y:S01]  /*2ab0*/  FSEL R3, R3, R5, P0 ;  /* 0x0000000503037208 */ /* 0x000fe20000000000 */
[----:B------:R-:W-:Y:S06]  /*2ac0*/  BRA `(.L_x_41) ;  /* 0x0000000000647947 */ /* 0x000fec0003800000 */
.L_x_40:
[----:B------:R-:W-:-:S14]  /*2ad0*/  DSETP.NE.AND P0, PT, R22, RZ, PT ;  /* 0x000000ff1600722a */ /* 0x000fdc0003f05000 */
[----:B------:R-:W-:Y:S05]  /*2ae0*/  @!P0 BRA `(.L_x_42) ;  /* 0x0000000000588947 */ /* 0x000fea0003800000 */
[----:B------:R-:W-:-:S13]  /*2af0*/  ISETP.GE.AND P0, PT, R23, RZ, PT ;  /* 0x000000ff1700720c */ /* 0x000fda0003f06270 */
[----:B------:R-:W-:Y:S02]  /*2b00*/  @!P0 IMAD.MOV.U32 R2, RZ, RZ, 0x0 ;  /* 0x00000000ff028424 */ /* 0x000fe400078e00ff */
[----:B------:R-:W-:Y:S01]  /*2b10*/  @!P0 IMAD.MOV.U32 R3, RZ, RZ, -0x80000 ;  /* 0xfff80000ff038424 */ /* 0x000fe200078e00ff */
[----:B------:R-:W-:Y:S06]  /*2b20*/  @!P0 BRA `(.L_x_41) ;  /* 0x00000000004c8947 */ /* 0x000fec0003800000 */
[----:B------:R-:W-:-:S13]  /*2b30*/  ISETP.GT.AND P0, PT, R23, 0x7fefffff, PT ;  /* 0x7fefffff1700780c */ /* 0x000fda0003f04270 */
[----:B------:R-:W-:Y:S05]  /*2b40*/  @P0 BRA `(.L_x_42) ;  /* 0x0000000000400947 */ /* 0x000fea0003800000 */
[----:B------:R-:W-:Y:S01]  /*2b50*/  DMUL R22, R22, 8.11296384146066816958e+31 ;  /* 0x4690000016167828 */ /* 0x000fe20000000000 */
[----:B------:R-:W-:Y:S02]  /*2b60*/  IMAD.MOV.U32 R20, RZ, RZ, RZ ;  /* 0x000000ffff147224 */ /* 0x000fe400078e00ff */
[----:B------:R-:W-:Y:S02]  /*2b70*/  IMAD.MOV.U32 R2, RZ, RZ, 0x0 ;  /* 0x00000000ff027424 */ /* 0x000fe400078e00ff */
[----:B------:R-:W-:Y:S01]  /*2b80*/  IMAD.MOV.U32 R3, RZ, RZ, 0x3fd80000 ;  /* 0x3fd80000ff037424 */ /* 0x000fe200078e00ff */
[----:B------:R-:W0:Y:S02]  /*2b90*/  MUFU.RSQ64H R21, R23 ;  /* 0x0000001700157308 */ /* 0x000e240000001c00 */
[----:B0-----:R-:W-:-:S08]  /*2ba0*/  DMUL R4, R20, R20 ;  /* 0x0000001414047228 */ /* 0x001fd00000000000 */
[----:B------:R-:W-:-:S08]  /*2bb0*/  DFMA R4, R22, -R4, 1 ;  /* 0x3ff000001604742b */ /* 0x000fd00000000804 */
[----:B------:R-:W-:Y:S02]  /*2bc0*/  DFMA R2, R4, R2, 0.5 ;  /* 0x3fe000000402742b */ /* 0x000fe40000000002 */
[----:B------:R-:W-:-:S08]  /*2bd0*/  DMUL R4, R20, R4 ;  /* 0x0000000414047228 */ /* 0x000fd00000000000 */
[----:B------:R-:W-:-:S08]  /*2be0*/  DFMA R4, R2, R4, R20 ;  /* 0x000000040204722b */ /* 0x000fd00000000014 */
[----:B------:R-:W-:Y:S02]  /*2bf0*/  DMUL R2, R22, R4 ;  /* 0x0000000416027228 */ /* 0x000fe40000000000 */
[----:B------:R-:W-:-:S06]  /*2c00*/  IADD3 R5, PT, PT, R5, -0x100000, RZ ;  /* 0xfff0000005057810 */ /* 0x000fcc0007ffe0ff */
[----:B------:R-:W-:-:S08]  /*2c10*/  DFMA R20, R2, -R2, R22 ;  /* 0x800000020214722b */ /* 0x000fd00000000016 */
[----:B------:R-:W-:-:S10]  /*2c20*/  DFMA R2, R4, R20, R2 ;  /* 0x000000140402722b */ /* 0x000fd40000000002 */
[----:B------:R-:W-:Y:S01]  /*2c30*/  VIADD R3, R3, 0xfcb00000 ;  /* 0xfcb0000003037836 */ /* 0x000fe20000000000 */
[----:B------:R-:W-:Y:S06]  /*2c40*/  BRA `(.L_x_41) ;  /* 0x0000000000047947 */ /* 0x000fec0003800000 */
.L_x_42:
[----:B------:R-:W-:-:S11]  /*2c50*/  DADD R2, R22, R22 ;  /* 0x0000000016027229 */ /* 0x000fd60000000016 */
.L_x_41:
[----:B------:R-:W-:Y:S05]  /*2c60*/  BSYNC.RECONVERGENT B5 ;  /* 0x0000000000057941 */ /* 0x000fea0003800200 */
.L_x_39:
[----:B------:R-:W-:Y:S02]  /*2c70*/  IMAD.MOV.U32 R25, RZ, RZ, 0x0 ;  /* 0x00000000ff197424 */ /* 0x000fe400078e00ff */
[----:B------:R-:W-:Y:S02]  /*2c80*/  IMAD.MOV.U32 R40, RZ, RZ, R2 ;  /* 0x000000ffff287224 */ /* 0x000fe400078e0002 */
[----:B------:R-:W-:Y:S01]  /*2c90*/  IMAD.MOV.U32 R41, RZ, RZ, R3 ;  /* 0x000000ffff297224 */ /* 0x000fe200078e0003 */
[----:B------:R-:W-:Y:S06]  /*2ca0*/  RET.REL.NODEC R24 `(_Z22walk_on_spheres_kernelPKdS0_PKjPdiiy) ;  /* 0xffffffd018d47950 */ /* 0x000fec0003c3ffff */
        .type           $_Z22walk_on_spheres_kernelPKdS0_PKjPdiiy$__internal_trig_reduction_slowpathd,@function
        .size           $_Z22walk_on_spheres_kernelPKdS0_PKjPdiiy$__internal_trig_reduction_slowpathd,(.L_x_53 - $_Z22walk_on_spheres_kernelPKdS0_PKjPdiiy$__internal_trig_reduction_slowpathd)
$_Z22walk_on_spheres_kernelPKdS0_PKjPdiiy$__internal_trig_reduction_slowpathd:
[----:B------:R-:W-:Y:S01]  /*2cb0*/  SHF.R.U32.HI R23, RZ, 0x14, R22 ;  /* 0x00000014ff177819 */ /* 0x000fe20000011616 */
[----:B------:R-:W-:-:S03]  /*2cc0*/  IMAD.MOV.U32 R4, RZ, RZ, RZ ;  /* 0x000000ffff047224 */ /* 0x000fc600078e00ff */
[----:B------:R-:W-:-:S04]  /*2cd0*/  LOP3.LUT R3, R23, 0x7ff, RZ, 0xc0, !PT ;  /* 0x000007ff17037812 */ /* 0x000fc800078ec0ff */
[----:B------:R-:W-:-:S13]  /*2ce0*/  ISETP.NE.AND P0, PT, R3, 0x7ff, PT ;  /* 0x000007ff0300780c */ /* 0x000fda0003f05270 */
[----:B------:R-:W-:Y:S05]  /*2cf0*/  @!P0 BRA `(.L_x_43) ;  /* 0x0000000800448947 */ /* 0x000fea0003800000 */
[----:B------:R-:W-:Y:S01]  /*2d00*/  VIADD R3, R3, 0xfffffc00 ;  /* 0xfffffc0003037836 */ /* 0x000fe20000000000 */
[----:B------:R-:W-:Y:S01]  /*2d10*/  BSSY.RECONVERGENT B5, `(.L_x_44) ;  /* 0x000002e000057945 */ /* 0x000fe20003800200 */
[----:B------:R-:W-:-:S03]  /*2d20*/  CS2R R20, SRZ ;  /* 0x0000000000147805 */ /* 0x000fc6000001ff00 */
[----:B------:R-:W-:Y:S02]  /*2d30*/  SHF.R.U32.HI R25, RZ, 0x6, R3 ;  /* 0x00000006ff197819 */ /* 0x000fe40000011603 */
[----:B------:R-:W-:Y:S02]  /*2d40*/  ISETP.GE.U32.AND P0, PT, R3, 0x80, PT ;  /* 0x000000800300780c */ /* 0x000fe40003f06070 */
[C---:B------:R-:W-:Y:S02]  /*2d50*/  IADD3 R26, PT, PT, -R25.reuse, 0x13, RZ ;  /* 0x00000013191a7810 */ /* 0x040fe40007ffe1ff */
[----:B------:R-:W-:Y:S02]  /*2d60*/  IADD3 R31, PT, PT, -R25, 0xf, RZ ;  /* 0x0000000f191f7810 */ /* 0x000fe40007ffe1ff */
[----:B------:R-:W-:-:S04]  /*2d70*/  SEL R26, R26, 0x12, P0 ;  /* 0x000000121a1a7807 */ /* 0x000fc80000000000 */
[----:B------:R-:W-:-:S13]  /*2d80*/  ISETP.GE.AND P0, PT, R31, R26, PT ;  /* 0x0000001a1f00720c */ /* 0x000fda0003f06270 */
[----:B------:R-:W-:Y:S05]  /*2d90*/  @P0 BRA `(.L_x_45) ;  /* 0x0000000000940947 */ /* 0x000fea0003800000 */
[----:B------:R-:W0:Y:S01]  /*2da0*/  LDC.64 R4, c[0x0][0x358] ;  /* 0x0000d600ff047b82 */ /* 0x000e220000000a00 */
[C---:B------:R-:W-:Y:S01]  /*2db0*/  SHF.L.U64.HI R27, R2.reuse, 0xb, R22 ;  /* 0x0000000b021b7819 */ /* 0x040fe20000010216 */
[----:B------:R-:W-:Y:S01]  /*2dc0*/  BSSY.RECONVERGENT B6, `(.L_x_46) ;  /* 0x0000021000067945 */ /* 0x000fe20003800200 */
[----:B------:R-:W-:Y:S01]  /*2dd0*/  IMAD.SHL.U32 R29, R2, 0x800, RZ ;  /* 0x00000800021d7824 */ /* 0x000fe200078e00ff */
[----:B------:R-:W-:Y:S01]  /*2de0*/  IADD3 R30, PT, PT, RZ, -R25, -R26 ;  /* 0x80000019ff1e7210 */ /* 0x000fe20007ffe81a */
[----:B------:R-:W-:Y:S01]  /*2df0*/  IMAD.MOV.U32 R28, RZ, RZ, RZ ;  /* 0x000000ffff1c7224 */ /* 0x000fe200078e00ff */
[----:B------:R-:W-:Y:S02]  /*2e00*/  CS2R R20, SRZ ;  /* 0x0000000000147805 */ /* 0x000fe4000001ff00 */
[----:B------:R-:W-:-:S07]  /*2e10*/  LOP3.LUT R27, R27, 0x80000000, RZ, 0xfc, !PT ;  /* 0x800000001b1b7812 */ /* 0x000fce00078efcff */
.L_x_47:
[----:B------:R-:W1:Y:S01]  /*2e20*/  LDC.64 R2, c[0x4][0x40] ;  /* 0x01001000ff027b82 */ /* 0x000e620000000a00 */
[----:B0-----:R-:W-:Y:S02]  /*2e30*/  R2UR UR4, R4 ;  /* 0x00000000040472ca */ /* 0x001fe400000e0000 */
[----:B------:R-:W-:Y:S01]  /*2e40*/  R2UR UR5, R5 ;  /* 0x00000000050572ca */ /* 0x000fe200000e0000 */
[----:B-1----:R-:W-:-:S12]  /*2e50*/  IMAD.WIDE R2, R31, 0x8, R2 ;  /* 0x000000081f027825 */ /* 0x002fd800078e0202 */
[----:B------:R-:W2:Y:S01]  /*2e60*/  LDG.E.64.CONSTANT R2, desc[UR4][R2.64] ;  /* 0x0000000402027981 */ /* 0x000ea2000c1e9b00 */
[----:B------:R-:W-:Y:S02]  /*2e70*/  VIADD R30, R30, 0x1 ;  /* 0x000000011e1e7836 */ /* 0x000fe40000000000 */
[----:B------:R-:W-:Y:S02]  /*2e80*/  VIADD R31, R31, 0x1 ;  /* 0x000000011f1f7836 */ /* 0x000fe40000000000 */
[----:B--2---:R-:W-:-:S04]  /*2e90*/  IMAD.WIDE.U32 R20, P3, R2, R29, R20 ;  /* 0x0000001d02147225 */ /* 0x004fc80007860014 */
[----:B------:R-:W-:Y:S02]  /*2ea0*/  IMAD R57, R2, R27, RZ ;  /* 0x0000001b02397224 */ /* 0x000fe400078e02ff */
[CC--:B------:R-:W-:Y:S02]  /*2eb0*/  IMAD R64, R3.reuse, R29.reuse, RZ ;  /* 0x0000001d03407224 */ /* 0x0c0fe400078e02ff */
[----:B------:R-:W-:Y:S01]  /*2ec0*/  IMAD.HI.U32 R65, R3, R29, RZ ;  /* 0x0000001d03417227 */ /* 0x000fe200078e00ff */
[----:B------:R-:W-:Y:S02]  /*2ed0*/  IADD3 R21, P0, PT, R57, R21, RZ ;  /* 0x0000001539157210 */ /* 0x000fe40007f1e0ff */
[C---:B------:R-:W-:Y:S01]  /*2ee0*/  LEA R57, R28.reuse, R1, 0x3 ;  /* 0x000000011c397211 */ /* 0x040fe200078e18ff */
[----:B------:R-:W-:Y:S01]  /*2ef0*/  VIADD R28, R28, 0x1 ;  /* 0x000000011c1c7836 */ /* 0x000fe20000000000 */
[----:B------:R-:W-:Y:S01]  /*2f00*/  IADD3 R21, P1, PT, R64, R21, RZ ;  /* 0x0000001540157210 */ /* 0x000fe20007f3e0ff */
[----:B------:R-:W-:-:S04]  /*2f10*/  IMAD.HI.U32 R64, R2, R27, RZ ;  /* 0x0000001b02407227 */ /* 0x000fc800078e00ff */
[----:B------:R-:W-:Y:S01]  /*2f20*/  IMAD.X R2, RZ, RZ, R64, P3 ;  /* 0x000000ffff027224 */ /* 0x000fe200018e0640 */
[----:B------:R0:W-:Y:S01]  /*2f30*/  STL.64 [R57], R20 ;  /* 0x0000001439007387 */ /* 0x0001e20000100a00 */
[----:B------:R-:W-:-:S03]  /*2f40*/  IMAD.HI.U32 R64, R3, R27, RZ ;  /* 0x0000001b03407227 */ /* 0x000fc600078e00ff */
[----:B------:R-:W-:Y:S01]  /*2f50*/  IADD3.X R2, P0, PT, R65, R2, RZ, P0, !PT ;  /* 0x0000000241027210 */ /* 0x000fe2000071e4ff */
[----:B------:R-:W-:-:S05]  /*2f60*/  IMAD R3, R3, R27, RZ ;  /* 0x0000001b03037224 */ /* 0x000fca00078e02ff */
[----:B------:R-:W-:Y:S01]  /*2f70*/  IADD3.X R3, P1, PT, R3, R2, RZ, P1, !PT ;  /* 0x0000000203037210 */ /* 0x000fe20000f3e4ff */
[----:B------:R-:W-:Y:S01]  /*2f80*/  IMAD.X R2, RZ, RZ, R64, P0 ;  /* 0x000000ffff027224 */ /* 0x000fe200000e0640 */
[----:B------:R-:W-:-:S03]  /*2f90*/  ISETP.NE.AND P0, PT, R30, -0xf, PT ;  /* 0xfffffff11e00780c */ /* 0x000fc60003f05270 */
[----:B0-----:R-:W-:Y:S02]  /*2fa0*/  IMAD.X R21, RZ, RZ, R2, P1 ;  /* 0x000000ffff157224 */ /* 0x001fe400008e0602 */
[----:B------:R-:W-:-:S08]  /*2fb0*/  IMAD.MOV.U32 R20, RZ, RZ, R3 ;  /* 0x000000ffff147224 */ /* 0x000fd000078e0003 */
[----:B------:R-:W-:Y:S05]  /*2fc0*/  @P0 BRA `(.L_x_47) ;  /* 0xfffffffc00940947 */ /* 0x000fea000383ffff */
[----:B------:R-:W-:Y:S05]  /*2fd0*/  BSYNC.RECONVERGENT B6 ;  /* 0x0000000000067941 */ /* 0x000fea0003800200 */
.L_x_46:
[----:B------:R-:W-:-:S07]  /*2fe0*/  IMAD.MOV.U32 R31, RZ, RZ, R26 ;  /* 0x000000ffff1f7224 */ /* 0x000fce00078e001a */
.L_x_45:
[----:B------:R-:W-:Y:S05]  /*2ff0*/  BSYNC.RECONVERGENT B5 ;  /* 0x0000000000057941 */ /* 0x000fea0003800200 */
.L_x_44:
[----:B------:R-:W-:Y:S02]  /*3000*/  LOP3.LUT P0, R29, R23, 0x3f, RZ, 0xc0, !PT ;  /* 0x0000003f171d7812 */ /* 0x000fe4000780c0ff */
[----:B------:R-:W-:-:S05]  /*3010*/  IADD3 R2, PT, PT, R25, R31, RZ ;  /* 0x0000001f19027210 */ /* 0x000fca0007ffe0ff */
[----:B------:R-:W-:-:S05]  /*3020*/  IMAD.U32 R31, R2, 0x8, R1 ;  /* 0x00000008021f7824 */ /* 0x000fca00078e0001 */
[----:B------:R0:W-:Y:S04]  /*3030*/  STL.64 [R31+-0x78], R20 ;  /* 0xffff88141f007387 */ /* 0x0001e80000100a00 */
[----:B------:R-:W2:Y:S04]  /*3040*/  @P0 LDL.64 R26, [R1+0x8] ;  /* 0x00000800011a0983 */ /* 0x000ea80000100a00 */
[----:B------:R-:W3:Y:S04]  /*3050*/  LDL.64 R2, [R1+0x10] ;  /* 0x0000100001027983 */ /* 0x000ee80000100a00 */
[----:B------:R-:W4:Y:S01]  /*3060*/  LDL.64 R4, [R1+0x18] ;  /* 0x0000180001047983 */ /* 0x000f220000100a00 */
[----:B------:R-:W-:Y:S01]  /*3070*/  @P0 LOP3.LUT R23, R29, 0x3f, RZ, 0x3c, !PT ;  /* 0x0000003f1d170812 */ /* 0x000fe200078e3cff */
[----:B------:R-:W-:Y:S01]  /*3080*/  BSSY.RECONVERGENT B5, `(.L_x_48) ;  /* 0x0000034000057945 */ /* 0x000fe20003800200 */
[----:B--2---:R-:W-:-:S02]  /*3090*/  @P0 SHF.R.U64 R26, R26, 0x1, R27 ;  /* 0x000000011a1a0819 */ /* 0x004fc4000000121b */
[----:B------:R-:W-:Y:S02]  /*30a0*/  @P0 SHF.R.U32.HI R28, RZ, 0x1, R27 ;  /* 0x00000001ff1c0819 */ /* 0x000fe4000001161b */
[----:B---3--:R-:W-:Y:S02]  /*30b0*/  @P0 SHF.L.U32 R25, R2, R29, RZ ;  /* 0x0000001d02190219 */ /* 0x008fe400000006ff */
[----:B0-----:R-:W-:Y:S02]  /*30c0*/  @P0 SHF.R.U64 R20, R26, R23, R28 ;  /* 0x000000171a140219 */ /* 0x001fe4000000121c */
[--C-:B------:R-:W-:Y:S02]  /*30d0*/  @P0 SHF.R.U32.HI R66, RZ, 0x1, R3.reuse ;  /* 0x00000001ff420819 */ /* 0x100fe40000011603 */
[C-C-:B------:R-:W-:Y:S02]  /*30e0*/  @P0 SHF.R.U64 R64, R2.reuse, 0x1, R3.reuse ;  /* 0x0000000102400819 */ /* 0x140fe40000001203 */
[----:B------:R-:W-:-:S02]  /*30f0*/  @P0 SHF.L.U64.HI R30, R2, R29, R3 ;  /* 0x0000001d021e0219 */ /* 0x000fc40000010203 */
[----:B------:R-:W-:Y:S02]  /*3100*/  @P0 SHF.R.U32.HI R21, RZ, R23, R28 ;  /* 0x00000017ff150219 */ /* 0x000fe4000001161c */
[----:B------:R-:W-:Y:S02]  /*3110*/  @P0 LOP3.LUT R2, R25, R20, RZ, 0xfc, !PT ;  /* 0x0000001419020212 */ /* 0x000fe400078efcff */
[----:B----4-:R-:W-:Y:S02]  /*3120*/  @P0 SHF.L.U32 R26, R4, R29, RZ ;  /* 0x0000001d041a0219 */ /* 0x010fe400000006ff */
[----:B------:R-:W-:Y:S01]  /*3130*/  @P0 SHF.R.U64 R27, R64, R23, R66 ;  /* 0x00000017401b0219 */ /* 0x000fe20000001242 */
[----:B------:R-:W-:Y:S01]  /*3140*/  IMAD.SHL.U32 R20, R2, 0x4, RZ ;  /* 0x0000000402147824 */ /* 0x000fe200078e00ff */
[----:B------:R-:W-:Y:S02]  /*3150*/  @P0 LOP3.LUT R3, R30, R21, RZ, 0xfc, !PT ;  /* 0x000000151e030212 */ /* 0x000fe400078efcff */
[----:B------:R-:W-:-:S02]  /*3160*/  @P0 SHF.L.U64.HI R28, R4, R29, R5 ;  /* 0x0000001d041c0219 */ /* 0x000fc40000010205 */
[----:B------:R-:W-:Y:S02]  /*3170*/  @P0 LOP3.LUT R4, R26, R27, RZ, 0xfc, !PT ;  /* 0x0000001b1a040212 */ /* 0x000fe400078efcff */
[----:B------:R-:W-:Y:S02]  /*3180*/  @P0 SHF.R.U32.HI R23, RZ, R23, R66 ;  /* 0x00000017ff170219 */ /* 0x000fe40000011642 */
[----:B------:R-:W-:Y:S02]  /*3190*/  SHF.L.U64.HI R27, R2, 0x2, R3 ;  /* 0x00000002021b7819 */ /* 0x000fe40000010203 */
[----:B------:R-:W-:Y:S02]  /*31a0*/  @P0 LOP3.LUT R5, R28, R23, RZ, 0xfc, !PT ;  /* 0x000000171c050212 */ /* 0x000fe400078efcff */
[----:B------:R-:W-:Y:S02]  /*31b0*/  SHF.L.W.U32.HI R3, R3, 0x2, R4 ;  /* 0x0000000203037819 */ /* 0x000fe40000010e04 */
[----:B------:R-:W-:-:S02]  /*31c0*/  IADD3 RZ, P0, PT, RZ, -R20, RZ ;  /* 0x80000014ffff7210 */ /* 0x000fc40007f1e0ff */
[----:B------:R-:W-:Y:S02]  /*31d0*/  LOP3.LUT R2, RZ, R27, RZ, 0x33, !PT ;  /* 0x0000001bff027212 */ /* 0x000fe400078e33ff */
[----:B------:R-:W-:Y:S02]  /*31e0*/  SHF.L.W.U32.HI R4, R4, 0x2, R5 ;  /* 0x0000000204047819 */ /* 0x000fe40000010e05 */
[----:B------:R-:W-:Y:S02]  /*31f0*/  LOP3.LUT R21, RZ, R3, RZ, 0x33, !PT ;  /* 0x00000003ff157212 */ /* 0x000fe400078e33ff */
[----:B------:R-:W-:Y:S02]  /*3200*/  IADD3.X R2, P0, PT, RZ, R2, RZ, P0, !PT ;  /* 0x00000002ff027210 */ /* 0x000fe4000071e4ff */
[----:B------:R-:W-:Y:S02]  /*3210*/  LOP3.LUT R23, RZ, R4, RZ, 0x33, !PT ;  /* 0x00000004ff177212 */ /* 0x000fe400078e33ff */
[----:B------:R-:W-:-:S02]  /*3220*/  IADD3.X R26, P1, PT, RZ, R21, RZ, P0, !PT ;  /* 0x00000015ff1a7210 */ /* 0x000fc4000073e4ff */
[----:B------:R-:W-:-:S03]  /*3230*/  ISETP.GT.U32.AND P3, PT, R3, -0x1, PT ;  /* 0xffffffff0300780c */ /* 0x000fc60003f64070 */
[----:B------:R-:W-:Y:S01]  /*3240*/  IMAD.X R23, RZ, RZ, R23, P1 ;  /* 0x000000ffff177224 */ /* 0x000fe200008e0617 */
[----:B------:R-:W-:-:S04]  /*3250*/  ISETP.GT.AND.EX P0, PT, R4, -0x1, PT, P3 ;  /* 0xffffffff0400780c */ /* 0x000fc80003f04330 */
[----:B------:R-:W-:Y:S02]  /*3260*/  SEL R23, R4, R23, P0 ;  /* 0x0000001704177207 */ /* 0x000fe40000000000 */
[----:B------:R-:W-:Y:S02]  /*3270*/  SEL R26, R3, R26, P0 ;  /* 0x0000001a031a7207 */ /* 0x000fe40000000000 */
[----:B------:R-:W-:Y:S02]  /*3280*/  ISETP.NE.U32.AND P1, PT, R23, RZ, PT ;  /* 0x000000ff1700720c */ /* 0x000fe40003f25070 */
[----:B------:R-:W-:Y:S02]  /*3290*/  SEL R27, R27, R2, P0 ;  /* 0x000000021b1b7207 */ /* 0x000fe40000000000 */
[----:B------:R-:W-:Y:S01]  /*32a0*/  SEL R3, R26, R23, !P1 ;  /* 0x000000171a037207 */ /* 0x000fe20004800000 */
[----:B------:R-:W-:-:S05]  /*32b0*/  @!P0 IMAD.MOV R20, RZ, RZ, -R20 ;  /* 0x000000ffff148224 */ /* 0x000fca00078e0a14 */
[----:B------:R-:W0:Y:S02]  /*32c0*/  FLO.U32 R3, R3 ;  /* 0x0000000300037300 */ /* 0x000e2400000e0000 */
[C---:B0-----:R-:W-:Y:S02]  /*32d0*/  IADD3 R21, PT, PT, -R3.reuse, 0x1f, RZ ;  /* 0x0000001f03157810 */ /* 0x041fe40007ffe1ff */
[----:B------:R-:W-:-:S03]  /*32e0*/  IADD3 R25, PT, PT, -R3, 0x3f, RZ ;  /* 0x0000003f03197810 */ /* 0x000fc60007ffe1ff */
[----:B------:R-:W-:-:S05]  /*32f0*/  @P1 IMAD.MOV R25, RZ, RZ, R21 ;  /* 0x000000ffff191224 */ /* 0x000fca00078e0215 */
[----:B------:R-:W-:-:S13]  /*3300*/  ISETP.NE.AND P1, PT, R25, RZ, PT ;  /* 0x000000ff1900720c */ /* 0x000fda0003f25270 */
[----:B------:R-:W-:Y:S05]  /*3310*/  @!P1 BRA `(.L_x_49) ;  /* 0x0000000000289947 */ /* 0x000fea0003800000 */
[C---:B------:R-:W-:Y:S02]  /*3320*/  LOP3.LUT R3, R25.reuse, 0x3f, RZ, 0xc0, !PT ;  /* 0x0000003f19037812 */ /* 0x040fe400078ec0ff */
[--C-:B------:R-:W-:Y:S02]  /*3330*/  SHF.R.U64 R21, R20, 0x1, R27.reuse ;  /* 0x0000000114157819 */ /* 0x100fe4000000121b */
[----:B------:R-:W-:Y:S02]  /*3340*/  SHF.R.U32.HI R27, RZ, 0x1, R27 ;  /* 0x00000001ff1b7819 */ /* 0x000fe4000001161b */
[----:B------:R-:W-:Y:S02]  /*3350*/  LOP3.LUT R2, R25, 0x3f, RZ, 0xc, !PT ;  /* 0x0000003f19027812 */ /* 0x000fe400078e0cff */
[CC--:B------:R-:W-:Y:S02]  /*3360*/  SHF.L.U64.HI R23, R26.reuse, R3.reuse, R23 ;  /* 0x000000031a177219 */ /* 0x0c0fe40000010217 */
[----:B------:R-:W-:-:S02]  /*3370*/  SHF.L.U32 R3, R26, R3, RZ ;  /* 0x000000031a037219 */ /* 0x000fc400000006ff */
[-CC-:B------:R-:W-:Y:S02]  /*3380*/  SHF.R.U64 R26, R21, R2.reuse, R27.reuse ;  /* 0x00000002151a7219 */ /* 0x180fe4000000121b */
[----:B------:R-:W-:Y:S02]  /*3390*/  SHF.R.U32.HI R2, RZ, R2, R27 ;  /* 0x00000002ff027219 */ /* 0x000fe4000001161b */
[----:B------:R-:W-:Y:S02]  /*33a0*/  LOP3.LUT R26, R3, R26, RZ, 0xfc, !PT ;  /* 0x0000001a031a7212 */ /* 0x000fe400078efcff */
[----:B------:R-:W-:-:S07]  /*33b0*/  LOP3.LUT R23, R23, R2, RZ, 0xfc, !PT ;  /* 0x0000000217177212 */ /* 0x000fce00078efcff */
.L_x_49:
[----:B------:R-:W-:Y:S05]  /*33c0*/  BSYNC.RECONVERGENT B5 ;  /* 0x0000000000057941 */ /* 0x000fea0003800200 */
.L_x_48:
[----:B------:R-:W-:-:S04]  /*33d0*/  IMAD.WIDE.U32 R20, R26, 0x2168c235, RZ ;  /* 0x2168c2351a147825 */ /* 0x000fc800078e00ff */
[----:B------:R-:W-:Y:S01]  /*33e0*/  IMAD.MOV.U32 R2, RZ, RZ, R21 ;  /* 0x000000ffff027224 */ /* 0x000fe200078e0015 */
[----:B------:R-:W-:Y:S01]  /*33f0*/  IADD3 RZ, P1, PT, R20, R20, RZ ;  /* 0x0000001414ff7210 */ /* 0x000fe20007f3e0ff */
[----:B------:R-:W-:Y:S02]  /*3400*/  IMAD.MOV.U32 R3, RZ, RZ, RZ ;  /* 0x000000ffff037224 */ /* 0x000fe400078e00ff */
[----:B------:R-:W-:-:S04]  /*3410*/  IMAD.HI.U32 R21, R23, -0x36f0255e, RZ ;  /* 0xc90fdaa217157827 */ /* 0x000fc800078e00ff */
[----:B------:R-:W-:-:S04]  /*3420*/  IMAD.WIDE.U32 R2, R26, -0x36f0255e, R2 ;  /* 0xc90fdaa21a027825 */ /* 0x000fc800078e0002 */
[----:B------:R-:W-:-:S04]  /*3430*/  IMAD.WIDE.U32 R2, P3, R23, 0x2168c235, R2 ;  /* 0x2168c23517027825 */ /* 0x000fc80007860002 */
[----:B------:R-:W-:Y:S01]  /*3440*/  IMAD R23, R23, -0x36f0255e, RZ ;  /* 0xc90fdaa217177824 */ /* 0x000fe200078e02ff */
[----:B------:R-:W-:Y:S01]  /*3450*/  IADD3.X RZ, P1, PT, R2, R2, RZ, P1, !PT ;  /* 0x0000000202ff7210 */ /* 0x000fe20000f3e4ff */
[----:B------:R-:W-:-:S03]  /*3460*/  IMAD.X R20, RZ, RZ, R21, P3 ;  /* 0x000000ffff147224 */ /* 0x000fc600018e0615 */
[----:B------:R-:W-:Y:S02]  /*3470*/  IADD3 R3, P3, PT, R23, R3, RZ ;  /* 0x0000000317037210 */ /* 0x000fe40007f7e0ff */
[----:B------:R-:W-:Y:S02]  /*3480*/  SHF.R.U32.HI R23, RZ, 0x1e, R5 ;  /* 0x0000001eff177819 */ /* 0x000fe40000011605 */
[----:B------:R-:W-:Y:S02]  /*3490*/  IADD3.X R20, PT, PT, RZ, R20, RZ, P3, !PT ;  /* 0x00000014ff147210 */ /* 0x000fe40001ffe4ff */
[C---:B------:R-:W-:Y:S02]  /*34a0*/  ISETP.GT.U32.AND P4, PT, R3.reuse, RZ, PT ;  /* 0x000000ff0300720c */ /* 0x040fe40003f84070 */
[----:B------:R-:W-:Y:S02]  /*34b0*/  IADD3.X R2, P3, PT, R3, R3, RZ, P1, !PT ;  /* 0x0000000303027210 */ /* 0x000fe40000f7e4ff */
[----:B------:R-:W-:-:S02]  /*34c0*/  ISETP.GT.AND.EX P1, PT, R20, RZ, PT, P4 ;  /* 0x000000ff1400720c */ /* 0x000fc40003f24340 */
[----:B------:R-:W-:Y:S01]  /*34d0*/  LEA.HI R4, R4, R23, RZ, 0x1 ;  /* 0x0000001704047211 */ /* 0x000fe200078f08ff */
[----:B------:R-:W-:Y:S01]  /*34e0*/  IMAD.X R21, R20, 0x1, R20, P3 ;  /* 0x0000000114157824 */ /* 0x000fe200018e0614 */
[----:B------:R-:W-:-:S04]  /*34f0*/  SEL R2, R2, R3, P1 ;  /* 0x0000000302027207 */ /* 0x000fc80000800000 */
[----:B------:R-:W-:Y:S02]  /*3500*/  SEL R21, R21, R20, P1 ;  /* 0x0000001415157207 */ /* 0x000fe40000800000 */
[----:B------:R-:W-:Y:S02]  /*3510*/  IADD3 R2, P3, PT, R2, 0x1, RZ ;  /* 0x0000000102027810 */ /* 0x000fe40007f7e0ff */
[----:B------:R-:W-:Y:S02]  /*3520*/  SEL R20, RZ, 0xffffffff, !P1 ;  /* 0xffffffffff147807 */ /* 0x000fe40004800000 */
[----:B------:R-:W-:Y:S01]  /*3530*/  LOP3.LUT P1, R3, R22, 0x80000000, RZ, 0xc0, !PT ;  /* 0x8000000016037812 */ /* 0x000fe2000782c0ff */
[----:B------:R-:W-:Y:S02]  /*3540*/  IMAD.X R21, RZ, RZ, R21, P3 ;  /* 0x000000ffff157224 */ /* 0x000fe400018e0615 */
[----:B------:R-:W-:Y:S01]  /*3550*/  IMAD.IADD R20, R20, 0x1, -R25 ;  /* 0x0000000114147824 */ /* 0x000fe200078e0a19 */
[----:B------:R-:W-:-:S02]  /*3560*/  @!P0 LOP3.LUT R3, R3, 0x80000000, RZ, 0x3c, !PT ;  /* 0x8000000003038812 */ /* 0x000fc400078e3cff */
[----:B------:R-:W-:Y:S01]  /*3570*/  SHF.R.U64 R2, R2, 0xa, R21 ;  /* 0x0000000a02027819 */ /* 0x000fe20000001215 */
[----:B------:R-:W-:-:S03]  /*3580*/  IMAD.SHL.U32 R20, R20, 0x100000, RZ ;  /* 0x0010000014147824 */ /* 0x000fc600078e00ff */
[----:B------:R-:W-:-:S03]  /*3590*/  IADD3 R2, P3, PT, R2, 0x1, RZ ;  /* 0x0000000102027810 */ /* 0x000fc60007f7e0ff */
[----:B------:R-:W-:Y:S01]  /*35a0*/  @P1 IMAD.MOV R4, RZ, RZ, -R4 ;  /* 0x000000ffff041224 */ /* 0x000fe200078e0a04 */
[----:B------:R-:W-:-:S04]  /*35b0*/  LEA.HI.X R21, R21, RZ, RZ, 0x16, P3 ;  /* 0x000000ff15157211 */ /* 0x000fc800018fb4ff */
[--C-:B------:R-:W-:Y:S02]  /*35c0*/  SHF.R.U64 R2, R2, 0x1, R21.reuse ;  /* 0x0000000102027819 */ /* 0x100fe40000001215 */
[----:B------:R-:W-:Y:S02]  /*35d0*/  SHF.R.U32.HI R5, RZ, 0x1, R21 ;  /* 0x00000001ff057819 */ /* 0x000fe40000011615 */
[----:B------:R-:W-:-:S04]  /*35e0*/  IADD3 R2, P3, P4, RZ, RZ, R2 ;  /* 0x000000ffff027210 */ /* 0x000fc80007c7e002 */
[----:B------:R-:W-:-:S04]  /*35f0*/  IADD3.X R20, PT, PT, R20, 0x3fe00000, R5, P3, P4 ;  /* 0x3fe0000014147810 */ /* 0x000fc80001fe8405 */
[----:B------:R-:W-:-:S07]  /*3600*/  LOP3.LUT R22, R20, R3, RZ, 0xfc, !PT ;  /* 0x0000000314167212 */ /* 0x000fce00078efcff */
.L_x_43:
[----:B------:R-:W-:Y:S02]  /*3610*/  IMAD.MOV.U32 R25, RZ, RZ, 0x0 ;  /* 0x00000000ff197424 */ /* 0x000fe400078e00ff */
[----:B------:R-:W-:Y:S02]  /*3620*/  IMAD.MOV.U32 R3, RZ, RZ, R22 ;  /* 0x000000ffff037224 */ /* 0x000fe400078e0016 */
[----:B------:R-:W-:Y:S05]  /*3630*/  RET.REL.NODEC R24 `(_Z22walk_on_spheres_kernelPKdS0_PKjPdiiy) ;  /* 0xffffffc818707950 */ /* 0x000fea0003c3ffff */
.L_x_50:
[----:B------:R-:W-:-:S00]  /*3640*/  BRA `(.L_x_50) ;  /* 0xfffffffc00fc7947 */ /* 0x000fc0000383ffff */
[----:B------:R-:W-:-:S00]  /*3650*/  NOP ;  /* 0x0000000000007918 */ /* 0x000fc00000000000 */
        /* <DEDUP_REMOVED lines=10> */
.L_x_53:


//--------------------- .nv.global.init           --------------------------
	.section	.nv.global.init,"aw",@progbits
	.align	16
.nv.global.init:
	.type		__cudart_sin_cos_coeffs,@object
	.size		__cudart_sin_cos_coeffs,(__cudart_i2opi_d - __cudart_sin_cos_coeffs)
__cudart_sin_cos_coeffs:
        /*0000*/ 	.byte	0x46, 0xd2, 0xb0, 0x2c, 0xf1, 0xe5, 0x5a, 0xbe, 0x92, 0xe3, 0xac, 0x69, 0xe3, 0x1d, 0xc7, 0x3e
        /*0010*/ 	.byte	0xa1, 0x62, 0xdb, 0x19, 0xa0, 0x01, 0x2a, 0xbf, 0x18, 0x08, 0x11, 0x11, 0x11, 0x11, 0x81, 0x3f
        /*0020*/ 	.byte	0x54, 0x55, 0x55, 0x55, 0x55, 0x55, 0xc5, 0xbf, 0x00, 0x00, 0x00, 0x00, 0x00, 0x00, 0x00, 0x00
        /*0030*/ 	.byte	0x00, 0x00, 0x00, 0x00, 0x00, 0x00, 0x00, 0x00, 0x64, 0x81, 0xfd, 0x20, 0x83, 0xff, 0xa8, 0xbd
        /*0040*/ 	.byte	0x28, 0x85, 0xef, 0xc1, 0xa7, 0xee, 0x21, 0x3e, 0xd9, 0xe6, 0x06, 0x8e, 0x4f, 0x7e, 0x92, 0xbe
        /*0050*/ 	.byte	0xe9, 0xbc, 0xdd, 0x19, 0xa0, 0x01, 0xfa, 0x3e, 0x47, 0x5d, 0xc1, 0x16, 0x6c, 0xc1, 0x56, 0xbf
        /*0060*/ 	.byte	0x51, 0x55, 0x55, 0x55, 0x55, 0x55, 0xa5, 0x3f, 0x00, 0x00, 0x00, 0x00, 0x00, 0x00, 0xe0, 0xbf
        /*0070*/ 	.byte	0x00, 0x00, 0x00, 0x00, 0x00, 0x00, 0xf0, 0x3f, 0x00, 0x00, 0x00, 0x00, 0x00, 0x00, 0x00, 0x00
	.type		__cudart_i2opi_d,@object
	.size		__cudart_i2opi_d,(mrg32k3aM1SubSeq - __cudart_i2opi_d)
__cudart_i2opi_d:
        /* <DEDUP_REMOVED lines=9> */
	.type		mrg32k3aM1SubSeq,@object
	.size		mrg32k3aM1SubSeq,(mrg32k3aM2SubSeq - mrg32k3aM1SubSeq)
mrg32k3aM1SubSeq:
        /* <DEDUP_REMOVED lines=126> */
	.type		mrg32k3aM2SubSeq,@object
	.size		mrg32k3aM2SubSeq,(mrg32k3aM1 - mrg32k3aM2SubSeq)
mrg32k3aM2SubSeq:
        /* <DEDUP_REMOVED lines=126> */
	.type		mrg32k3aM1,@object
	.size		mrg32k3aM1,(mrg32k3aM1Seq - mrg32k3aM1)
mrg32k3aM1:
        /* <DEDUP_REMOVED lines=144> */
	.type		mrg32k3aM1Seq,@object
	.size		mrg32k3aM1Seq,(mrg32k3aM2 - mrg32k3aM1Seq)
mrg32k3aM1Seq:
        /* <DEDUP_REMOVED lines=144> */
	.type		mrg32k3aM2,@object
	.size		mrg32k3aM2,(mrg32k3aM2Seq - mrg32k3aM2)
mrg32k3aM2:
        /* <DEDUP_REMOVED lines=144> */
	.type		mrg32k3aM2Seq,@object
	.size		mrg32k3aM2Seq,(precalc_xorwow_matrix - mrg32k3aM2Seq)
mrg32k3aM2Seq:
        /* <DEDUP_REMOVED lines=144> */
	.type		precalc_xorwow_matrix,@object
	.size		precalc_xorwow_matrix,(precalc_xorwow_offset_matrix - precalc_xorwow_matrix)
precalc_xorwow_matrix:
        /* <DEDUP_REMOVED lines=6400> */
	.type		precalc_xorwow_offset_matrix,@object
	.size		precalc_xorwow_offset_matrix,(.L_1 - precalc_xorwow_offset_matrix)
precalc_xorwow_offset_matrix:
        /* <DEDUP_REMOVED lines=6400> */
.L_1:


//--------------------- .nv.shared._Z22walk_on_spheres_kernelPKdS0_PKjPdiiy --------------------------
	.section	.nv.shared._Z22walk_on_spheres_kernelPKdS0_PKjPdiiy,"aw",@nobits
	.sectionflags	@""
	.align	8
.nv.shared._Z22walk_on_spheres_kernelPKdS0_PKjPdiiy:
	.zero		3072


//--------------------- .nv.shared.reserved.0     --------------------------
	.section	.nv.shared.reserved.0,"aw",@nobits
	.weak		__nv_reservedSMEM_offset_0_alias
	.size		__nv_reservedSMEM_offset_0_alias, 0, 64
	.other		__nv_reservedSMEM_offset_0_alias,@"STO_CUDA_RESERVED_SHARED STV_DEFAULT"
__nv_reservedSMEM_offset_0_alias:
	.zero		0
	.zero		64


//--------------------- .nv.constant0._Z22walk_on_spheres_kernelPKdS0_PKjPdiiy --------------------------
	.section	.nv.constant0._Z22walk_on_spheres_kernelPKdS0_PKjPdiiy,"a",@progbits
	.sectionflags	@""
	.align	4
.nv.constant0._Z22walk_on_spheres_kernelPKdS0_PKjPdiiy:
	.zero		944


//--------------------- SYMBOLS --------------------------

	.type		.nv.reservedSmem.offset0,@object
	.size		.nv.reservedSmem.offset0,0x4
	.type		.nv.reservedSmem.cap,@object
	.size		.nv.reservedSmem.cap,0x4
